	.target	sm_90a

	.elftype	@"ET_EXEC"


//--------------------- .note.nv.tkinfo           --------------------------
	.section	.note.nv.tkinfo,"",@"SHT_NOTE"
	.sectionflags	@"SHF_NOTE_NV_TKINFO"
	.tkinfo
        /*0018*/ 	.word	0x00000002
        /*0030*/ 	.string	""
        /*0030*/ 	.string	"ptxas"
        /*0030*/ 	.string	"Cuda compilation tools, release 13.0, V13.0.88"
        /*0030*/ 	.string	"Build cuda_13.0.r13.0/compiler.36424714_0"
        /*0030*/ 	.string	"-arch sm_90a -m 64 "



//--------------------- .note.nv.cuinfo           --------------------------
	.section	.note.nv.cuinfo,"",@"SHT_NOTE"
	.sectionflags	@"SHF_NOTE_NV_CUINFO"
        /*0018*/ 	.short	0x0002
        /*001a*/ 	.short	0x005a
        /*001c*/ 	.short	0x0082
	.zero		2


//--------------------- .nv.info                  --------------------------
	.section	.nv.info,"",@"SHT_CUDA_INFO"
	.align	4


	//----- nvinfo : EIATTR_REGCOUNT
	.align		4
        /*0000*/ 	.byte	0x04, 0x2f
        /*0002*/ 	.short	(.L_16 - .L_15)
	.align		4
.L_15:
        /*0004*/ 	.word	index@(_ZN7cutlass13device_kernelINS_4fmha6kernel28FmhaKernelTmaWarpSpecializedINS1_10collective30FmhaMainloopTmaWarpSpecializedINS_6half_tEffN4cute5tupleIJNS7_1CILi128EEESA_NS9_ILi160EEEEEENS8_IJiNS9_ILi1EEENS8_IJiiEEEEEESF_SF_NS4_12CausalFusionEJEEENS4_15FmhaFwdEpilogueIS6_fNS8_IJNS9_ILi64EEESB_SA_EEEEENS2_23IndividualTileSchedulerEJEEEEEvNT_6ParamsE)
        /*0008*/ 	.word	0x000000a8


	//----- nvinfo : EIATTR_FRAME_SIZE
	.align		4
.L_16:
        /*000c*/ 	.byte	0x04, 0x11
        /*000e*/ 	.short	(.L_18 - .L_17)
	.align		4
.L_17:
        /*0010*/ 	.word	index@($__internal_0_$__cuda_sm20_rcp_rn_f32_slowpath)
        /*0014*/ 	.word	0x00000000


	//----- nvinfo : EIATTR_FRAME_SIZE
	.align		4
.L_18:
        /*0018*/ 	.byte	0x04, 0x11
        /*001a*/ 	.short	(.L_20 - .L_19)
	.align		4
.L_19:
        /*001c*/ 	.word	index@(_ZN7cutlass13device_kernelINS_4fmha6kernel28FmhaKernelTmaWarpSpecializedINS1_10collective30FmhaMainloopTmaWarpSpecializedINS_6half_tEffN4cute5tupleIJNS7_1CILi128EEESA_NS9_ILi160EEEEEENS8_IJiNS9_ILi1EEENS8_IJiiEEEEEESF_SF_NS4_12CausalFusionEJEEENS4_15FmhaFwdEpilogueIS6_fNS8_IJNS9_ILi64EEESB_SA_EEEEENS2_23IndividualTileSchedulerEJEEEEEvNT_6ParamsE)
        /*0020*/ 	.word	0x00000000


	//----- nvinfo : EIATTR_MIN_STACK_SIZE
	.align		4
.L_20:
        /*0024*/ 	.byte	0x04, 0x12
        /*0026*/ 	.short	(.L_22 - .L_21)
	.align		4
.L_21:
        /*0028*/ 	.word	index@(_ZN7cutlass13device_kernelINS_4fmha6kernel28FmhaKernelTmaWarpSpecializedINS1_10collective30FmhaMainloopTmaWarpSpecializedINS_6half_tEffN4cute5tupleIJNS7_1CILi128EEESA_NS9_ILi160EEEEEENS8_IJiNS9_ILi1EEENS8_IJiiEEEEEESF_SF_NS4_12CausalFusionEJEEENS4_15FmhaFwdEpilogueIS6_fNS8_IJNS9_ILi64EEESB_SA_EEEEENS2_23IndividualTileSchedulerEJEEEEEvNT_6ParamsE)
        /*002c*/ 	.word	0x00000000
.L_22:


//--------------------- .nv.compat                --------------------------
	.section	.nv.compat,"",@"SHT_CUDA_COMPAT_INFO"
	.align	4
        /*0000*/ 	.byte	0x02, 0x09, 0x01, 0x00, 0x02, 0x02, 0x04, 0x00, 0x02, 0x05, 0x05, 0x00, 0x03, 0x07, 0x01, 0x01
        /*0010*/ 	.byte	0x02, 0x03, 0x01, 0x00, 0x02, 0x06, 0x01, 0x00, 0x04, 0x0b, 0x08, 0x00, 0x00, 0x00, 0x00, 0x00
        /*0020*/ 	.byte	0x00, 0x00, 0x00, 0x00


//--------------------- .nv.info._ZN7cutlass13device_kernelINS_4fmha6kernel28FmhaKernelTmaWarpSpecializedINS1_10collective30FmhaMainloopTmaWarpSpecializedINS_6half_tEffN4cute5tupleIJNS7_1CILi128EEESA_NS9_ILi160EEEEEENS8_IJiNS9_ILi1EEENS8_IJiiEEEEEESF_SF_NS4_12CausalFusionEJEEENS4_15FmhaFwdEpilogueIS6_fNS8_IJNS9_ILi64EEESB_SA_EEEEENS2_23IndividualTileSchedulerEJEEEEEvNT_6ParamsE --------------------------
	.section	.nv.info._ZN7cutlass13device_kernelINS_4fmha6kernel28FmhaKernelTmaWarpSpecializedINS1_10collective30FmhaMainloopTmaWarpSpecializedINS_6half_tEffN4cute5tupleIJNS7_1CILi128EEESA_NS9_ILi160EEEEEENS8_IJiNS9_ILi1EEENS8_IJiiEEEEEESF_SF_NS4_12CausalFusionEJEEENS4_15FmhaFwdEpilogueIS6_fNS8_IJNS9_ILi64EEESB_SA_EEEEENS2_23IndividualTileSchedulerEJEEEEEvNT_6ParamsE,"",@"SHT_CUDA_INFO"
	.sectionflags	@""
	.align	4


	//----- nvinfo : EIATTR_CUDA_API_VERSION
	.align		4
        /*0000*/ 	.byte	0x04, 0x37
        /*0002*/ 	.short	(.L_24 - .L_23)
.L_23:
        /*0004*/ 	.word	0x00000082


	//----- nvinfo : EIATTR_KPARAM_INFO
	.align		4
.L_24:
        /*0008*/ 	.byte	0x04, 0x17
        /*000a*/ 	.short	(.L_26 - .L_25)
.L_25:
        /*000c*/ 	.word	0x00000000
        /*0010*/ 	.short	0x0000
        /*0012*/ 	.short	0x0070
        /*0014*/ 	.byte	0x00, 0xf0, 0x01, 0x20


	//----- nvinfo : EIATTR_SPARSE_MMA_MASK
	.align		4
.L_26:
        /*0018*/ 	.byte	0x03, 0x50
        /*001a*/ 	.short	0x0000


	//----- nvinfo : EIATTR_MAXREG_COUNT
	.align		4
        /*001c*/ 	.byte	0x03, 0x1b
        /*001e*/ 	.short	0x00a8


	//----- nvinfo : EIATTR_NUM_BARRIERS
	.align		4
        /*0020*/ 	.byte	0x02, 0x4c
        /*0022*/ 	.byte	0x02
	.zero		1


	//----- nvinfo : EIATTR_EXTERNS
	.align		4
        /*0024*/ 	.byte	0x04, 0x0f
        /*0026*/ 	.short	(.L_28 - .L_27)


	//   ....[0]....
	.align		4
.L_27:
        /*0028*/ 	.word	index@(__assertfail)


	//----- nvinfo : EIATTR_MERCURY_ISA_VERSION
	.align		4
.L_28:
        /*002c*/ 	.byte	0x03, 0x5f
        /*002e*/ 	.short	0x0101


	//----- nvinfo : EIATTR_INT_WARP_WIDE_INSTR_OFFSETS
	.align		4
        /*0030*/ 	.byte	0x04, 0x31
        /*0032*/ 	.short	(.L_30 - .L_29)


	//   ....[0]....
.L_29:
        /*0034*/ 	.word	0x000006f0


	//   ....[1]....
        /*0038*/ 	.word	0x00000700


	//   ....[2]....
        /*003c*/ 	.word	0x00000710


	//   ....[3]....
        /*0040*/ 	.word	0x00000720


	//   ....[4]....
        /*0044*/ 	.word	0x00000790


	//----- nvinfo : EIATTR_COOP_GROUP_MASK_REGIDS
	.align		4
.L_30:
        /*0048*/ 	.byte	0x04, 0x29
        /*004a*/ 	.short	(.L_32 - .L_31)


	//   ....[0]....
.L_31:
        /*004c*/ 	.word	0xffffffff


	//   ....[1]....
        /*0050*/ 	.word	0xffffffff


	//   ....[2]....
        /*0054*/ 	.word	0xffffffff


	//   ....[3]....
        /*0058*/ 	.word	0xffffffff


	//   ....[4]....
        /*005c*/ 	.word	0xffffffff


	//   ....[5]....
        /*0060*/ 	.word	0xffffffff


	//   ....[6]....
        /*0064*/ 	.word	0xffffffff


	//   ....[7]....
        /*0068*/ 	.word	0xffffffff


	//   ....[8]....
        /*006c*/ 	.word	0xffffffff


	//   ....[9]....
        /*0070*/ 	.word	0xffffffff


	//   ....[10]....
        /*0074*/ 	.word	0xffffffff


	//   ....[11]....
        /*0078*/ 	.word	0xffffffff


	//   ....[12]....
        /*007c*/ 	.word	0xffffffff


	//   ....[13]....
        /*0080*/ 	.word	0xffffffff


	//   ....[14]....
        /*0084*/ 	.word	0xffffffff


	//   ....[15]....
        /*0088*/ 	.word	0xffffffff


	//   ....[16]....
        /*008c*/ 	.word	0xffffffff


	//   ....[17]....
        /*0090*/ 	.word	0xffffffff


	//   ....[18]....
        /*0094*/ 	.word	0xffffffff


	//   ....[19]....
        /*0098*/ 	.word	0xffffffff


	//   ....[20]....
        /*009c*/ 	.word	0xffffffff


	//   ....[21]....
        /*00a0*/ 	.word	0xffffffff


	//----- nvinfo : EIATTR_COOP_GROUP_INSTR_OFFSETS
	.align		4
.L_32:
        /*00a4*/ 	.byte	0x04, 0x28
        /*00a6*/ 	.short	(.L_34 - .L_33)


	//   ....[0]....
.L_33:
        /*00a8*/ 	.word	0x00000050


	//   ....[1]....
        /*00ac*/ 	.word	0x00000080


	//   ....[2]....
        /*00b0*/ 	.word	0x000001b0


	//   ....[3]....
        /*00b4*/ 	.word	0x00000370


	//   ....[4]....
        /*00b8*/ 	.word	0x00000530


	//   ....[5]....
        /*00bc*/ 	.word	0x00000690


	//   ....[6]....
        /*00c0*/ 	.word	0x00001ff0


	//   ....[7]....
        /*00c4*/ 	.word	0x00002110


	//   ....[8]....
        /*00c8*/ 	.word	0x00002160


	//   ....[9]....
        /*00cc*/ 	.word	0x000021f0


	//   ....[10]....
        /*00d0*/ 	.word	0x00005450


	//   ....[11]....
        /*00d4*/ 	.word	0x00005470


	//   ....[12]....
        /*00d8*/ 	.word	0x00005ce0


	//   ....[13]....
        /*00dc*/ 	.word	0x00005e10


	//   ....[14]....
        /*00e0*/ 	.word	0x00009250


	//   ....[15]....
        /*00e4*/ 	.word	0x00009350


	//   ....[16]....
        /*00e8*/ 	.word	0x00009ef0


	//   ....[17]....
        /*00ec*/ 	.word	0x0000a040


	//   ....[18]....
        /*00f0*/ 	.word	0x0000c7c0


	//   ....[19]....
        /*00f4*/ 	.word	0x0000c800


	//   ....[20]....
        /*00f8*/ 	.word	0x0000c840


	//   ....[21]....
        /*00fc*/ 	.word	0x0000c860


	//----- nvinfo : EIATTR_REG_RECONFIG
	.align		4
.L_34:
        /*0100*/ 	.byte	0x01, 0x54
	.zero		2


	//----- nvinfo : EIATTR_SYSCALL_OFFSETS
	.align		4
        /*0104*/ 	.byte	0x04, 0x46
        /*0106*/ 	.short	(.L_36 - .L_35)


	//   ....[0]....
.L_35:
        /*0108*/ 	.word	0x0000d530


	//   ....[1]....
        /*010c*/ 	.word	0x0000d690


	//----- nvinfo : EIATTR_MBARRIER_INSTR_OFFSETS
	.align		4
.L_36:
        /*0110*/ 	.byte	0x04, 0x39
        /*0112*/ 	.short	(.L_38 - .L_37)


	//   ....[0]....
.L_37:
        /*0114*/ 	.word	0x00000320
        /*0118*/ 	.word	0x000000ff
        /*011c*/ 	.word	0x0003c050
        /*0120*/ 	.short	0x0100
        /*0122*/ 	.byte	0x0a
	.zero		1


	//   ....[1]....
        /*0124*/ 	.word	0x00000330
        /*0128*/ 	.word	0x000000ff
        /*012c*/ 	.word	0x0003c060
        /*0130*/ 	.short	0x0100
        /*0132*/ 	.byte	0x0a
	.zero		1


	//   ....[2]....
        /*0134*/ 	.word	0x00000340
        /*0138*/ 	.word	0x000000ff
        /*013c*/ 	.word	0x0003c058
        /*0140*/ 	.short	0x0100
        /*0142*/ 	.byte	0x0a
	.zero		1


	//   ....[3]....
        /*0144*/ 	.word	0x00000350
        /*0148*/ 	.word	0x000000ff
        /*014c*/ 	.word	0x0003c068
        /*0150*/ 	.short	0x0100
        /*0152*/ 	.byte	0x0a
	.zero		1


	//   ....[4]....
        /*0154*/ 	.word	0x00000480
        /*0158*/ 	.word	0x000000ff
        /*015c*/ 	.word	0x0003c000
        /*0160*/ 	.short	0x0100
        /*0162*/ 	.byte	0x0a
	.zero		1


	//   ....[5]....
        /*0164*/ 	.word	0x00000490
        /*0168*/ 	.word	0x000000ff
        /*016c*/ 	.word	0x0003c028
        /*0170*/ 	.short	0x0100
        /*0172*/ 	.byte	0x0a
	.zero		1


	//   ....[6]....
        /*0174*/ 	.word	0x000004a0
        /*0178*/ 	.word	0x000000ff
        /*017c*/ 	.word	0x0003c008
        /*0180*/ 	.short	0x0100
        /*0182*/ 	.byte	0x0a
	.zero		1


	//   ....[7]....
        /*0184*/ 	.word	0x000004b0
        /*0188*/ 	.word	0x000000ff
        /*018c*/ 	.word	0x0003c030
        /*0190*/ 	.short	0x0100
        /*0192*/ 	.byte	0x0a
	.zero		1


	//   ....[8]....
        /*0194*/ 	.word	0x000004c0
        /*0198*/ 	.word	0x000000ff
        /*019c*/ 	.word	0x0003c010
        /*01a0*/ 	.short	0x0100
        /*01a2*/ 	.byte	0x0a
	.zero		1


	//   ....[9]....
        /*01a4*/ 	.word	0x000004d0
        /*01a8*/ 	.word	0x000000ff
        /*01ac*/ 	.word	0x0003c038
        /*01b0*/ 	.short	0x0100
        /*01b2*/ 	.byte	0x0a
	.zero		1


	//   ....[10]....
        /*01b4*/ 	.word	0x000004e0
        /*01b8*/ 	.word	0x000000ff
        /*01bc*/ 	.word	0x0003c018
        /*01c0*/ 	.short	0x0100
        /*01c2*/ 	.byte	0x0a
	.zero		1


	//   ....[11]....
        /*01c4*/ 	.word	0x000004f0
        /*01c8*/ 	.word	0x000000ff
        /*01cc*/ 	.word	0x0003c040
        /*01d0*/ 	.short	0x0100
        /*01d2*/ 	.byte	0x0a
	.zero		1


	//   ....[12]....
        /*01d4*/ 	.word	0x00000500
        /*01d8*/ 	.word	0x000000ff
        /*01dc*/ 	.word	0x0003c020
        /*01e0*/ 	.short	0x0100
        /*01e2*/ 	.byte	0x0a
	.zero		1


	//   ....[13]....
        /*01e4*/ 	.word	0x00000510
        /*01e8*/ 	.word	0x000000ff
        /*01ec*/ 	.word	0x0003c048
        /*01f0*/ 	.short	0x0100
        /*01f2*/ 	.byte	0x0a
	.zero		1


	//   ....[14]....
        /*01f4*/ 	.word	0x00000640
        /*01f8*/ 	.word	0x000000ff
        /*01fc*/ 	.word	0x0003c070
        /*0200*/ 	.short	0x0100
        /*0202*/ 	.byte	0x0a
	.zero		1


	//   ....[15]....
        /*0204*/ 	.word	0x00000650
        /*0208*/ 	.word	0x000000ff
        /*020c*/ 	.word	0x0003c080
        /*0210*/ 	.short	0x0100
        /*0212*/ 	.byte	0x0a
	.zero		1


	//   ....[16]....
        /*0214*/ 	.word	0x00000660
        /*0218*/ 	.word	0x000000ff
        /*021c*/ 	.word	0x0003c078
        /*0220*/ 	.short	0x0100
        /*0222*/ 	.byte	0x0a
	.zero		1


	//   ....[17]....
        /*0224*/ 	.word	0x00000670
        /*0228*/ 	.word	0x000000ff
        /*022c*/ 	.word	0x0003c088
        /*0230*/ 	.short	0x0100
        /*0232*/ 	.byte	0x0a
	.zero		1


	//   ....[18]....
        /*0234*/ 	.word	0x000007b0
        /*0238*/ 	.word	0x000000ff
        /*023c*/ 	.word	0x0003c090
        /*0240*/ 	.short	0x0100
        /*0242*/ 	.byte	0x08
	.zero		1


	//   ....[19]....
        /*0244*/ 	.word	0x000007c0
        /*0248*/ 	.word	0x000000ff
        /*024c*/ 	.word	0x0003c098
        /*0250*/ 	.short	0x0100
        /*0252*/ 	.byte	0x08
	.zero		1


	//   ....[20]....
        /*0254*/ 	.word	0x000007d0
        /*0258*/ 	.word	0x000000ff
        /*025c*/ 	.word	0x0003c0a0
        /*0260*/ 	.short	0x0100
        /*0262*/ 	.byte	0x08
	.zero		1


	//   ....[21]....
        /*0264*/ 	.word	0x000007e0
        /*0268*/ 	.word	0x000000ff
        /*026c*/ 	.word	0x0003c0a8
        /*0270*/ 	.short	0x0100
        /*0272*/ 	.byte	0x08
	.zero		1


	//   ....[22]....
        /*0274*/ 	.word	0x000008e0
        /*0278*/ 	.word	0x000000ff
        /*027c*/ 	.word	0x0003c0c0
        /*0280*/ 	.short	0x0100
        /*0282*/ 	.byte	0x0a
	.zero		1


	//   ....[23]....
        /*0284*/ 	.word	0x000008f0
        /*0288*/ 	.word	0x000000ff
        /*028c*/ 	.word	0x0003c0e0
        /*0290*/ 	.short	0x0100
        /*0292*/ 	.byte	0x0a
	.zero		1


	//   ....[24]....
        /*0294*/ 	.word	0x00000900
        /*0298*/ 	.word	0x000000ff
        /*029c*/ 	.word	0x0003c0c8
        /*02a0*/ 	.short	0x0100
        /*02a2*/ 	.byte	0x0a
	.zero		1


	//   ....[25]....
        /*02a4*/ 	.word	0x00000910
        /*02a8*/ 	.word	0x000000ff
        /*02ac*/ 	.word	0x0003c0e8
        /*02b0*/ 	.short	0x0100
        /*02b2*/ 	.byte	0x0a
	.zero		1


	//   ....[26]....
        /*02b4*/ 	.word	0x00000920
        /*02b8*/ 	.word	0x000000ff
        /*02bc*/ 	.word	0x0003c0d0
        /*02c0*/ 	.short	0x0100
        /*02c2*/ 	.byte	0x0a
	.zero		1


	//   ....[27]....
        /*02c4*/ 	.word	0x00000930
        /*02c8*/ 	.word	0x000000ff
        /*02cc*/ 	.word	0x0003c0f0
        /*02d0*/ 	.short	0x0100
        /*02d2*/ 	.byte	0x0a
	.zero		1


	//   ....[28]....
        /*02d4*/ 	.word	0x00000940
        /*02d8*/ 	.word	0x000000ff
        /*02dc*/ 	.word	0x0003c0d8
        /*02e0*/ 	.short	0x0100
        /*02e2*/ 	.byte	0x0a
	.zero		1


	//   ....[29]....
        /*02e4*/ 	.word	0x00000950
        /*02e8*/ 	.word	0x000000ff
        /*02ec*/ 	.word	0x0003c0f8
        /*02f0*/ 	.short	0x0100
        /*02f2*/ 	.byte	0x0a
	.zero		1


	//   ....[30]....
        /*02f4*/ 	.word	0x00000ef0
        /*02f8*/ 	.word	0x000000ff
        /*02fc*/ 	.word	0x0003c050
        /*0300*/ 	.short	0x010a
        /*0302*/ 	.byte	0x06
	.zero		1


	//   ....[31]....
        /*0304*/ 	.word	0x00000f80
        /*0308*/ 	.word	0x000000ff
        /*030c*/ 	.word	0x0003c000
        /*0310*/ 	.short	0x010a
        /*0312*/ 	.byte	0x24
	.zero		1


	//   ....[32]....
        /*0314*/ 	.word	0x00000fd0
        /*0318*/ 	.word	0x000000ff
        /*031c*/ 	.word	0xfffffff8
        /*0320*/ 	.short	0x010a
        /*0322*/ 	.byte	0x07
	.zero		1


	//   ....[33]....
        /*0324*/ 	.word	0x00003ec0
        /*0328*/ 	.word	0x00000005
        /*032c*/ 	.word	0x00000000
        /*0330*/ 	.short	0x0101
        /*0332*/ 	.byte	0x1f
	.zero		1


	//   ....[34]....
        /*0334*/ 	.word	0x00004020
        /*0338*/ 	.word	0x000000ff
        /*033c*/ 	.word	0x0003c008
        /*0340*/ 	.short	0x010a
        /*0342*/ 	.byte	0x24
	.zero		1


	//   ....[35]....
        /*0344*/ 	.word	0x00004d40
        /*0348*/ 	.word	0x000000ff
        /*034c*/ 	.word	0x00000000
        /*0350*/ 	.short	0x0101
        /*0352*/ 	.byte	0x0a
	.zero		1


	//   ....[36]....
        /*0354*/ 	.word	0x00004e80
        /*0358*/ 	.word	0x000000ff
        /*035c*/ 	.word	0x0003c000
        /*0360*/ 	.short	0x010a
        /*0362*/ 	.byte	0x0a
	.zero		1


	//   ....[37]....
        /*0364*/ 	.word	0x00007090
        /*0368*/ 	.word	0x000000ff
        /*036c*/ 	.word	0x0003c000
        /*0370*/ 	.short	0x010a
        /*0372*/ 	.byte	0x0a
	.zero		1


	//   ....[38]....
        /*0374*/ 	.word	0x00007720
        /*0378*/ 	.word	0x000000ff
        /*037c*/ 	.word	0x0003c000
        /*0380*/ 	.short	0x010a
        /*0382*/ 	.byte	0x0a
	.zero		1


	//   ....[39]....
        /*0384*/ 	.word	0x00008420
        /*0388*/ 	.word	0x000000ff
        /*038c*/ 	.word	0x00000000
        /*0390*/ 	.short	0x0101
        /*0392*/ 	.byte	0x0a
	.zero		1


	//   ....[40]....
        /*0394*/ 	.word	0x000084d0
        /*0398*/ 	.word	0x000000ff
        /*039c*/ 	.word	0x00000000
        /*03a0*/ 	.short	0x0101
        /*03a2*/ 	.byte	0x0a
	.zero		1


	//   ....[41]....
        /*03a4*/ 	.word	0x00008670
        /*03a8*/ 	.word	0x000000ff
        /*03ac*/ 	.word	0x0003c000
        /*03b0*/ 	.short	0x010a
        /*03b2*/ 	.byte	0x0a
	.zero		1


	//   ....[42]....
        /*03b4*/ 	.word	0x0000b230
        /*03b8*/ 	.word	0x000000ff
        /*03bc*/ 	.word	0x0003c000
        /*03c0*/ 	.short	0x010a
        /*03c2*/ 	.byte	0x0a
	.zero		1


	//   ....[43]....
        /*03c4*/ 	.word	0x0000b900
        /*03c8*/ 	.word	0x000000ff
        /*03cc*/ 	.word	0x0003c000
        /*03d0*/ 	.short	0x010a
        /*03d2*/ 	.byte	0x0a
	.zero		1


	//   ....[44]....
        /*03d4*/ 	.word	0x0000c600
        /*03d8*/ 	.word	0x000000ff
        /*03dc*/ 	.word	0x00000000
        /*03e0*/ 	.short	0x0101
        /*03e2*/ 	.byte	0x0a
	.zero		1


	//   ....[45]....
        /*03e4*/ 	.word	0x0000c6b0
        /*03e8*/ 	.word	0x000000ff
        /*03ec*/ 	.word	0x00000000
        /*03f0*/ 	.short	0x0101
        /*03f2*/ 	.byte	0x0a
	.zero		1


	//   ....[46]....
        /*03f4*/ 	.word	0x0000cee0
        /*03f8*/ 	.word	0x000000ff
        /*03fc*/ 	.word	0x00000008
        /*0400*/ 	.short	0x010a
        /*0402*/ 	.byte	0x07
	.zero		1


	//   ....[47]....
        /*0404*/ 	.word	0x0000e800
        /*0408*/ 	.word	0x00000000
        /*040c*/ 	.word	0x0003c090
        /*0410*/ 	.short	0x0101
        /*0412*/ 	.byte	0x24
	.zero		1


	//   ....[48]....
        /*0414*/ 	.word	0x0000e9d0
        /*0418*/ 	.word	0x00000004
        /*041c*/ 	.word	0x0003c060
        /*0420*/ 	.short	0x010a
        /*0422*/ 	.byte	0x3f
	.zero		1


	//   ....[49]....
        /*0424*/ 	.word	0x0000edc0
        /*0428*/ 	.word	0x00000005
        /*042c*/ 	.word	0x0003c028
        /*0430*/ 	.short	0x010a
        /*0432*/ 	.byte	0x3f
	.zero		1


	//   ....[50]....
        /*0434*/ 	.word	0x0000f1c0
        /*0438*/ 	.word	0x00000004
        /*043c*/ 	.word	0x0003c060
        /*0440*/ 	.short	0x010a
        /*0442*/ 	.byte	0x3f
	.zero		1


	//   ....[51]....
        /*0444*/ 	.word	0x0000f5f0
        /*0448*/ 	.word	0x00000003
        /*044c*/ 	.word	0x0003c028
        /*0450*/ 	.short	0x010a
        /*0452*/ 	.byte	0x3f
	.zero		1


	//   ....[52]....
        /*0454*/ 	.word	0x0000fac0
        /*0458*/ 	.word	0x00000007
        /*045c*/ 	.word	0x0003c028
        /*0460*/ 	.short	0x010a
        /*0462*/ 	.byte	0x3f
	.zero		1


	//   ....[53]....
        /*0464*/ 	.word	0x0000fef0
        /*0468*/ 	.word	0x00000004
        /*046c*/ 	.word	0x0003c028
        /*0470*/ 	.short	0x010a
        /*0472*/ 	.byte	0x3f
	.zero		1


	//   ....[54]....
        /*0474*/ 	.word	0x00010310
        /*0478*/ 	.word	0x00000005
        /*047c*/ 	.word	0x0003c050
        /*0480*/ 	.short	0x010a
        /*0482*/ 	.byte	0x3f
	.zero		1


	//   ....[55]....
        /*0484*/ 	.word	0x00010370
        /*0488*/ 	.word	0x00000002
        /*048c*/ 	.word	0x0003c000
        /*0490*/ 	.short	0x010a
        /*0492*/ 	.byte	0x3f
	.zero		1


	//   ....[56]....
        /*0494*/ 	.word	0x000103d0
        /*0498*/ 	.word	0x00000005
        /*049c*/ 	.word	0xfffffff8
        /*04a0*/ 	.short	0x010a
        /*04a2*/ 	.byte	0x3f
	.zero		1


	//   ....[57]....
        /*04a4*/ 	.word	0x00010430
        /*04a8*/ 	.word	0x0000000c
        /*04ac*/ 	.word	0x0003c008
        /*04b0*/ 	.short	0x010a
        /*04b2*/ 	.byte	0x3f
	.zero		1


	//   ....[58]....
        /*04b4*/ 	.word	0x00010490
        /*04b8*/ 	.word	0x00000007
        /*04bc*/ 	.word	0x0003c000
        /*04c0*/ 	.short	0x010a
        /*04c2*/ 	.byte	0x3f
	.zero		1


	//   ....[59]....
        /*04c4*/ 	.word	0x000104f0
        /*04c8*/ 	.word	0x0000000a
        /*04cc*/ 	.word	0x0003c000
        /*04d0*/ 	.short	0x010a
        /*04d2*/ 	.byte	0x3f
	.zero		1


	//   ....[60]....
        /*04d4*/ 	.word	0x00010550
        /*04d8*/ 	.word	0x00000007
        /*04dc*/ 	.word	0x0003c000
        /*04e0*/ 	.short	0x010a
        /*04e2*/ 	.byte	0x3f
	.zero		1


	//   ....[61]....
        /*04e4*/ 	.word	0x000105b0
        /*04e8*/ 	.word	0x0000000a
        /*04ec*/ 	.word	0x0003c000
        /*04f0*/ 	.short	0x010a
        /*04f2*/ 	.byte	0x3f
	.zero		1


	//   ....[62]....
        /*04f4*/ 	.word	0x00010610
        /*04f8*/ 	.word	0x00000003
        /*04fc*/ 	.word	0x00000008
        /*0500*/ 	.short	0x010a
        /*0502*/ 	.byte	0x3f
	.zero		1


	//   ....[63]....
        /*0504*/ 	.word	0x00010660
        /*0508*/ 	.word	0x00000004
        /*050c*/ 	.word	0x0003c060
        /*0510*/ 	.short	0x010a
        /*0512*/ 	.byte	0x3f
	.zero		1


	//   ....[64]....
        /*0514*/ 	.word	0x000106b0
        /*0518*/ 	.word	0x00000005
        /*051c*/ 	.word	0x0003c028
        /*0520*/ 	.short	0x010a
        /*0522*/ 	.byte	0x3f
	.zero		1


	//   ....[65]....
        /*0524*/ 	.word	0x00010700
        /*0528*/ 	.word	0x00000004
        /*052c*/ 	.word	0x0003c060
        /*0530*/ 	.short	0x010a
        /*0532*/ 	.byte	0x3f
	.zero		1


	//   ....[66]....
        /*0534*/ 	.word	0x00010750
        /*0538*/ 	.word	0x00000003
        /*053c*/ 	.word	0x0003c028
        /*0540*/ 	.short	0x010a
        /*0542*/ 	.byte	0x3f
	.zero		1


	//   ....[67]....
        /*0544*/ 	.word	0x000107a0
        /*0548*/ 	.word	0x00000007
        /*054c*/ 	.word	0x0003c028
        /*0550*/ 	.short	0x010a
        /*0552*/ 	.byte	0x3f
	.zero		1


	//   ....[68]....
        /*0554*/ 	.word	0x000107f0
        /*0558*/ 	.word	0x00000004
        /*055c*/ 	.word	0x0003c028
        /*0560*/ 	.short	0x010a
        /*0562*/ 	.byte	0x3f
	.zero		1


	//----- nvinfo : EIATTR_NUM_MBARRIERS
	.align		4
.L_38:
        /*0564*/ 	.byte	0x03, 0x38
        /*0566*/ 	.short	0x001e


	//----- nvinfo : EIATTR_EXIT_INSTR_OFFSETS
	.align		4
        /*0568*/ 	.byte	0x04, 0x1c
        /*056a*/ 	.short	(.L_40 - .L_39)


	//   ....[0]....
.L_39:
        /*056c*/ 	.word	0x000009f0


	//   ....[1]....
        /*0570*/ 	.word	0x0000e810


	//   ....[2]....
        /*0574*/ 	.word	0x0000e850


	//   ....[3]....
        /*0578*/ 	.word	0x0000f9c0


	//   ....[4]....
        /*057c*/ 	.word	0x000102f0


	//----- nvinfo : EIATTR_MAX_THREADS
	.align		4
.L_40:
        /*0580*/ 	.byte	0x04, 0x05
        /*0582*/ 	.short	(.L_42 - .L_41)
.L_41:
        /*0584*/ 	.word	0x00000180
        /*0588*/ 	.word	0x00000001
        /*058c*/ 	.word	0x00000001


	//----- nvinfo : EIATTR_CRS_STACK_SIZE
	.align		4
.L_42:
        /*0590*/ 	.byte	0x04, 0x1e
        /*0592*/ 	.short	(.L_44 - .L_43)
.L_43:
        /*0594*/ 	.word	0x00000000


	//----- nvinfo : EIATTR_CBANK_PARAM_SIZE
	.align		4
.L_44:
        /*0598*/ 	.byte	0x03, 0x19
        /*059a*/ 	.short	0x0870


	//----- nvinfo : EIATTR_PARAM_CBANK
	.align		4
        /*059c*/ 	.byte	0x04, 0x0a
        /*059e*/ 	.short	(.L_46 - .L_45)
	.align		4
.L_45:
        /*05a0*/ 	.word	index@(.nv.constant0._ZN7cutlass13device_kernelINS_4fmha6kernel28FmhaKernelTmaWarpSpecializedINS1_10collective30FmhaMainloopTmaWarpSpecializedINS_6half_tEffN4cute5tupleIJNS7_1CILi128EEESA_NS9_ILi160EEEEEENS8_IJiNS9_ILi1EEENS8_IJiiEEEEEESF_SF_NS4_12CausalFusionEJEEENS4_15FmhaFwdEpilogueIS6_fNS8_IJNS9_ILi64EEESB_SA_EEEEENS2_23IndividualTileSchedulerEJEEEEEvNT_6ParamsE)
        /*05a4*/ 	.short	0x0210
        /*05a6*/ 	.short	0x0870


	//----- nvinfo : EIATTR_SW_WAR
	.align		4
.L_46:
        /*05a8*/ 	.byte	0x04, 0x36
        /*05aa*/ 	.short	(.L_48 - .L_47)
.L_47:
        /*05ac*/ 	.word	0x00000008
.L_48:


//--------------------- .nv.callgraph             --------------------------
	.section	.nv.callgraph,"",@"SHT_CUDA_CALLGRAPH"
	.align	4
	.sectionentsize	8
	.align		4
        /*0000*/ 	.word	0x00000000
	.align		4
        /*0004*/ 	.word	0xffffffff
	.align		4
        /*0008*/ 	.word	index@(_ZN7cutlass13device_kernelINS_4fmha6kernel28FmhaKernelTmaWarpSpecializedINS1_10collective30FmhaMainloopTmaWarpSpecializedINS_6half_tEffN4cute5tupleIJNS7_1CILi128EEESA_NS9_ILi160EEEEEENS8_IJiNS9_ILi1EEENS8_IJiiEEEEEESF_SF_NS4_12CausalFusionEJEEENS4_15FmhaFwdEpilogueIS6_fNS8_IJNS9_ILi64EEESB_SA_EEEEENS2_23IndividualTileSchedulerEJEEEEEvNT_6ParamsE)
	.align		4
        /*000c*/ 	.word	index@(__assertfail)
	.align		4
        /*0010*/ 	.word	0x00000000
	.align		4
        /*0014*/ 	.word	0xfffffffe
	.align		4
        /*0018*/ 	.word	0x00000000
	.align		4
        /*001c*/ 	.word	0xfffffffd
	.align		4
        /*0020*/ 	.word	0x00000000
	.align		4
        /*0024*/ 	.word	0xfffffffc


//--------------------- .nv.constant4             --------------------------
	.section	.nv.constant4,"a",@progbits
	.align	8
	.align		8
.nv.constant4:
        /*0000*/ 	.dword	__assertfail
	.align		8
        /*0008*/ 	.dword	__unnamed_1
	.align		8
        /*0010*/ 	.dword	__unnamed_2
	.align		8
        /*0018*/ 	.dword	_ZN39_INTERNAL_06a595c1_4_k_cu_ea785d1e_29574cuda3std3__45__cpo5beginE
	.align		8
        /*0020*/ 	.dword	_ZN39_INTERNAL_06a595c1_4_k_cu_ea785d1e_29574cuda3std3__45__cpo3endE
	.align		8
        /*0028*/ 	.dword	_ZN39_INTERNAL_06a595c1_4_k_cu_ea785d1e_29574cuda3std3__45__cpo6cbeginE
	.align		8
        /*0030*/ 	.dword	_ZN39_INTERNAL_06a595c1_4_k_cu_ea785d1e_29574cuda3std3__45__cpo4cendE
	.align		8
        /*0038*/ 	.dword	_ZN39_INTERNAL_06a595c1_4_k_cu_ea785d1e_29574cuda3std3__441_GLOBAL__N__06a595c1_4_k_cu_ea785d1e_29576ignoreE
	.align		8
        /*0040*/ 	.dword	_ZN39_INTERNAL_06a595c1_4_k_cu_ea785d1e_29574cuda3std3__419piecewise_constructE
	.align		8
        /*0048*/ 	.dword	_ZN39_INTERNAL_06a595c1_4_k_cu_ea785d1e_29574cuda3std3__48in_placeE
	.align		8
        /*0050*/ 	.dword	_ZN39_INTERNAL_06a595c1_4_k_cu_ea785d1e_29574cuda3std6ranges3__45__cpo4swapE
	.align		8
        /*0058*/ 	.dword	_ZN39_INTERNAL_06a595c1_4_k_cu_ea785d1e_29574cuda3std6ranges3__45__cpo9iter_moveE
	.align		8
        /*0060*/ 	.dword	_ZN39_INTERNAL_06a595c1_4_k_cu_ea785d1e_29574cute7productE
	.align		8
        /*0068*/ 	.dword	_ZN39_INTERNAL_06a595c1_4_k_cu_ea785d1e_29574cute1_E
	.align		8
        /*0070*/ 	.dword	$str$24
	.align		8
        /*0078*/ 	.dword	$str$25


//--------------------- .text._ZN7cutlass13device_kernelINS_4fmha6kernel28FmhaKernelTmaWarpSpecializedINS1_10collective30FmhaMainloopTmaWarpSpecializedINS_6half_tEffN4cute5tupleIJNS7_1CILi128EEESA_NS9_ILi160EEEEEENS8_IJiNS9_ILi1EEENS8_IJiiEEEEEESF_SF_NS4_12CausalFusionEJEEENS4_15FmhaFwdEpilogueIS6_fNS8_IJNS9_ILi64EEESB_SA_EEEEENS2_23IndividualTileSchedulerEJEEEEEvNT_6ParamsE --------------------------
	.section	.text._ZN7cutlass13device_kernelINS_4fmha6kernel28FmhaKernelTmaWarpSpecializedINS1_10collective30FmhaMainloopTmaWarpSpecializedINS_6half_tEffN4cute5tupleIJNS7_1CILi128EEESA_NS9_ILi160EEEEEENS8_IJiNS9_ILi1EEENS8_IJiiEEEEEESF_SF_NS4_12CausalFusionEJEEENS4_15FmhaFwdEpilogueIS6_fNS8_IJNS9_ILi64EEESB_SA_EEEEENS2_23IndividualTileSchedulerEJEEEEEvNT_6ParamsE,"ax",@progbits
	.align	128
.text._ZN7cutlass13device_kernelINS_4fmha6kernel28FmhaKernelTmaWarpSpecializedINS1_10collective30FmhaMainloopTmaWarpSpecializedINS_6half_tEffN4cute5tupleIJNS7_1CILi128EEESA_NS9_ILi160EEEEEENS8_IJiNS9_ILi1EEENS8_IJiiEEEEEESF_SF_NS4_12CausalFusionEJEEENS4_15FmhaFwdEpilogueIS6_fNS8_IJNS9_ILi64EEESB_SA_EEEEENS2_23IndividualTileSchedulerEJEEEEEvNT_6ParamsE:
        .type           _ZN7cutlass13device_kernelINS_4fmha6kernel28FmhaKernelTmaWarpSpecializedINS1_10collective30FmhaMainloopTmaWarpSpecializedINS_6half_tEffN4cute5tupleIJNS7_1CILi128EEESA_NS9_ILi160EEEEEENS8_IJiNS9_ILi1EEENS8_IJiiEEEEEESF_SF_NS4_12CausalFusionEJEEENS4_15FmhaFwdEpilogueIS6_fNS8_IJNS9_ILi64EEESB_SA_EEEEENS2_23IndividualTileSchedulerEJEEEEEvNT_6ParamsE,@function
        .size           _ZN7cutlass13device_kernelINS_4fmha6kernel28FmhaKernelTmaWarpSpecializedINS1_10collective30FmhaMainloopTmaWarpSpecializedINS_6half_tEffN4cute5tupleIJNS7_1CILi128EEESA_NS9_ILi160EEEEEENS8_IJiNS9_ILi1EEENS8_IJiiEEEEEESF_SF_NS4_12CausalFusionEJEEENS4_15FmhaFwdEpilogueIS6_fNS8_IJNS9_ILi64EEESB_SA_EEEEENS2_23IndividualTileSchedulerEJEEEEEvNT_6ParamsE,(.L_x_125 - _ZN7cutlass13device_kernelINS_4fmha6kernel28FmhaKernelTmaWarpSpecializedINS1_10collective30FmhaMainloopTmaWarpSpecializedINS_6half_tEffN4cute5tupleIJNS7_1CILi128EEESA_NS9_ILi160EEEEEENS8_IJiNS9_ILi1EEENS8_IJiiEEEEEESF_SF_NS4_12CausalFusionEJEEENS4_15FmhaFwdEpilogueIS6_fNS8_IJNS9_ILi64EEESB_SA_EEEEENS2_23IndividualTileSchedulerEJEEEEEvNT_6ParamsE)
        .other          _ZN7cutlass13device_kernelINS_4fmha6kernel28FmhaKernelTmaWarpSpecializedINS1_10collective30FmhaMainloopTmaWarpSpecializedINS_6half_tEffN4cute5tupleIJNS7_1CILi128EEESA_NS9_ILi160EEEEEENS8_IJiNS9_ILi1EEENS8_IJiiEEEEEESF_SF_NS4_12CausalFusionEJEEENS4_15FmhaFwdEpilogueIS6_fNS8_IJNS9_ILi64EEESB_SA_EEEEENS2_23IndividualTileSchedulerEJEEEEEvNT_6ParamsE,@"STO_CUDA_ENTRY STV_DEFAULT"
_ZN7cutlass13device_kernelINS_4fmha6kernel28FmhaKernelTmaWarpSpecializedINS1_10collective30FmhaMainloopTmaWarpSpecializedINS_6half_tEffN4cute5tupleIJNS7_1CILi128EEESA_NS9_ILi160EEEEEENS8_IJiNS9_ILi1EEENS8_IJiiEEEEEESF_SF_NS4_12CausalFusionEJEEENS4_15FmhaFwdEpilogueIS6_fNS8_IJNS9_ILi64EEESB_SA_EEEEENS2_23IndividualTileSchedulerEJEEEEEvNT_6ParamsE:
[----:B------:R-:W1:Y:S01]  /*0000*/  LDC R1, c[0x0][0x28] ;  /* 0x00000a00ff017b82 */ /* 0x000e620000000800 */
[----:B------:R-:W2:Y:S01]  /*0010*/  S2R R0, SR_TID.X ;  /* 0x0000000000007919 */ /* 0x000ea20000002100 */
[----:B------:R-:W-:Y:S01]  /*0020*/  ELECT P1, URZ, PT ;  /* 0x00000000003f782f */ /* 0x000fe20003820000 */
[----:B------:R-:W-:Y:S01]  /*0030*/  BSSY B0, `(.L_x_0) ;  /* 0x0000017000007945 */ /* 0x000fe20003800000 */
[----:B--2---:R-:W-:-:S05]  /*0040*/  SHF.R.U32.HI R2, RZ, 0x5, R0 ;  /* 0x00000005ff027819 */ /* 0x004fca0000011600 */
[----:B------:R-:W2:Y:S02]  /*0050*/  SHFL.IDX PT, R3, R2, RZ, 0x1f ;  /* 0x00001fff02037589 */ /* 0x000ea400000e0000 */
[----:B--2---:R-:W-:Y:S02]  /*0060*/  R2UR UR4, R3 ;  /* 0x00000000030472ca */ /* 0x004fe400000e0000 */
[----:B------:R-:W-:-:S06]  /*0070*/  SHF.R.U32.HI R3, RZ, 0x7, R0 ;  /* 0x00000007ff037819 */ /* 0x000fcc0000011600 */
[----:B------:R-:W2:Y:S05]  /*0080*/  SHFL.IDX PT, R3, R3, RZ, 0x1f ;  /* 0x00001fff03037589 */ /* 0x000eaa00000e0000 */
[----:B------:R-:W-:Y:S02]  /*0090*/  USHF.R.S32.HI UR5, URZ, 0x1f, UR4 ;  /* 0x0000001f3f057899 */ /* 0x000fe40008011404 */
[----:B------:R-:W-:Y:S02]  /*00a0*/  ISETP.NE.OR P0, PT, RZ, UR4, !P1 ;  /* 0x00000004ff007c0c */ /* 0x000fe4000cf05670 */
[----:B------:R-:W-:-:S04]  /*00b0*/  ULEA.HI UR5, UR5, UR4, URZ, 0x2 ;  /* 0x0000000405057291 */ /* 0x000fc8000f8f103f */
[----:B------:R-:W-:-:S04]  /*00c0*/  ULOP3.LUT UR5, UR5, 0xfffffffc, URZ, 0xc0, !UPT ;  /* 0xfffffffc05057892 */ /* 0x000fc8000f8ec03f */
[----:B------:R-:W-:-:S03]  /*00d0*/  UIADD3 UR4, UR4, -UR5, URZ ;  /* 0x8000000504047290 */ /* 0x000fc6000fffe03f */
[----:B-1----:R-:W-:Y:S09]  /*00e0*/  @P0 BRA `(.L_x_1) ;  /* 0x00000000002c0947 */ /* 0x002ff20003800000 */
[----:B------:R-:W-:Y:S02]  /*00f0*/  ULDC.64 UR6, c[0x0][0x198] ;  /* 0x0000660000067ab9 */ /* 0x000fe40000000a00 */
[----:B------:R-:W-:Y:S02]  /*0100*/  UIADD3 UR8, UP0, UR6, 0xf0, URZ ;  /* 0x000000f006087890 */ /* 0x000fe4000ff1e03f */
[----:B------:R-:W-:Y:S02]  /*0110*/  UIADD3 UR10, UP1, UR6, 0x1f0, URZ ;  /* 0x000001f0060a7890 */ /* 0x000fe4000ff3e03f */
[----:B------:R-:W-:Y:S02]  /*0120*/  UIADD3 UR6, UP2, UR6, 0x2f0, URZ ;  /* 0x000002f006067890 */ /* 0x000fe4000ff5e03f */
[----:B------:R-:W-:Y:S02]  /*0130*/  UIADD3.X UR9, URZ, UR7, URZ, UP0, !UPT ;  /* 0x000000073f097290 */ /* 0x000fe400087fe43f */
[----:B------:R-:W-:-:S02]  /*0140*/  UIADD3.X UR11, URZ, UR7, URZ, UP1, !UPT ;  /* 0x000000073f0b7290 */ /* 0x000fc40008ffe43f */
[----:B------:R-:W-:-:S05]  /*0150*/  UIADD3.X UR7, URZ, UR7, URZ, UP2, !UPT ;  /* 0x000000073f077290 */ /* 0x000fca00097fe43f */
[----:B------:R1:W-:Y:S02]  /*0160*/  UTMACCTL.PF [UR8] ;  /* 0x00000000080079b9 */ /* 0x0003e40008040000 */
[----:B------:R1:W-:Y:S02]  /*0170*/  UTMACCTL.PF [UR10] ;  /* 0x000000000a0079b9 */ /* 0x0003e40008040000 */
[----:B------:R1:W-:Y:S02]  /*0180*/  UTMACCTL.PF [UR6] ;  /* 0x00000000060079b9 */ /* 0x0003e40008040000 */
[----:B-1----:R-:W-:Y:S01]  /*0190*/  NOP ;  /* 0x0000000000007918 */ /* 0x002fe20000000000 */
.L_x_1:
[----:B------:R-:W-:Y:S05]  /*01a0*/  BSYNC B0 ;  /* 0x0000000000007941 */ /* 0x000fea0003800000 */
.L_x_0:
[----:B------:R-:W1:Y:S01]  /*01b0*/  SHFL.IDX PT, R4, R2, RZ, 0x1f ;  /* 0x00001fff02047589 */ /* 0x000e6200000e0000 */
[----:B--2---:R-:W-:Y:S01]  /*01c0*/  R2UR UR38, R3 ;  /* 0x00000000032672ca */ /* 0x004fe200000e0000 */
[----:B------:R-:W-:-:S12]  /*01d0*/  UISETP.NE.AND UP0, UPT, UR4, 0x1, UPT ;  /* 0x000000010400788c */ /* 0x000fd8000bf05270 */
[----:B------:R-:W-:Y:S02]  /*01e0*/  UIADD3 UR30, UR38, -0x1, URZ ;  /* 0xffffffff261e7890 */ /* 0x000fe4000fffe03f */
[----:B------:R-:W-:Y:S02]  /*01f0*/  UISETP.EQ.AND UP0, UPT, UR38, URZ, !UP0 ;  /* 0x0000003f2600728c */ /* 0x000fe4000c702270 */
[----:B------:R-:W-:Y:S02]  /*0200*/  UISETP.GE.U32.AND UP1, UPT, UR30, 0x4, UPT ;  /* 0x000000041e00788c */ /* 0x000fe4000bf26070 */
[----:B------:R-:W-:Y:S01]  /*0210*/  USEL UR5, URZ, 0x1, !UP0 ;  /* 0x000000013f057887 */ /* 0x000fe2000c000000 */
[----:B-1----:R-:W-:-:S03]  /*0220*/  ISETP.NE.AND P0, PT, R4, RZ, PT ;  /* 0x000000ff0400720c */ /* 0x002fc60003f05270 */
[----:B------:R-:W-:-:S10]  /*0230*/  USEL UR5, UR5, 0x2, UP1 ;  /* 0x0000000205057887 */ /* 0x000fd40008800000 */
[----:B------:R-:W-:Y:S05]  /*0240*/  @P0 BRA `(.L_x_2) ;  /* 0x0000000000480947 */ /* 0x000fea0003800000 */
[----:B------:R-:W1:Y:S01]  /*0250*/  S2UR UR10, SR_CgaCtaId ;  /* 0x00000000000a79c3 */ /* 0x000e620000008800 */
[----:B------:R-:W-:Y:S01]  /*0260*/  UMOV UR6, 0x400 ;  /* 0x0000040000067882 */ /* 0x000fe20000000000 */
[----:B------:R-:W-:Y:S01]  /*0270*/  UMOV UR7, 0x1 ;  /* 0x0000000100077882 */ /* 0x000fe20000000000 */
[----:B------:R-:W-:Y:S01]  /*0280*/  UMOV UR8, 0x80 ;  /* 0x0000008000087882 */ /* 0x000fe20000000000 */
[----:B------:R-:W-:Y:S01]  /*0290*/  ELECT P0, URZ, PT ;  /* 0x00000000003f782f */ /* 0x000fe20003800000 */
[----:B------:R-:W-:-:S04]  /*02a0*/  UIADD3 UR8, -UR8, 0x100000, URZ ;  /* 0x0010000008087890 */ /* 0x000fc8000fffe13f */
[----:B------:R-:W-:Y:S02]  /*02b0*/  USHF.L.U32 UR9, UR8, 0xb, URZ ;  /* 0x0000000b08097899 */ /* 0x000fe4000800063f */
[----:B------:R-:W-:Y:S02]  /*02c0*/  USHF.L.U32 UR8, UR8, 0x1, URZ ;  /* 0x0000000108087899 */ /* 0x000fe4000800063f */
[----:B-1----:R-:W-:Y:S02]  /*02d0*/  ULEA UR10, UR10, UR6, 0x18 ;  /* 0x000000060a0a7291 */ /* 0x002fe4000f8ec03f */
[----:B------:R-:W-:-:S04]  /*02e0*/  UIADD3 UR6, -UR7, 0x100000, URZ ;  /* 0x0010000007067890 */ /* 0x000fc8000fffe13f */
[----:B------:R-:W-:Y:S02]  /*02f0*/  USHF.L.U32 UR7, UR6, 0xb, URZ ;  /* 0x0000000b06077899 */ /* 0x000fe4000800063f */
[----:B------:R-:W-:Y:S01]  /*0300*/  USHF.L.U32 UR6, UR6, 0x1, URZ ;  /* 0x0000000106067899 */ /* 0x000fe2000800063f */
[----:B------:R-:W1:Y:S11]  /*0310*/  FENCE.VIEW.ASYNC.S ;  /* 0x00000000000073c6 */ /* 0x000e760000000000 */
[----:B-1----:R1:W2:Y:S01]  /*0320*/  SYNCS.EXCH.64 URZ, [UR10+0x3c050], UR6 ;  /* 0x03c050060a3f75b2 */ /* 0x0022a20008000100 */
[----:B------:R1:W3:Y:S01]  /*0330*/  SYNCS.EXCH.64 URZ, [UR10+0x3c060], UR8 ;  /* 0x03c060080a3f75b2 */ /* 0x0002e20008000100 */
[----:B------:R1:W4:Y:S01]  /*0340*/  SYNCS.EXCH.64 URZ, [UR10+0x3c058], UR6 ;  /* 0x03c058060a3f75b2 */ /* 0x0003220008000100 */
[----:B------:R1:W1:Y:S01]  /*0350*/  SYNCS.EXCH.64 URZ, [UR10+0x3c068], UR8 ;  /* 0x03c068080a3f75b2 */ /* 0x0002620008000100 */
[----:B------:R-:W-:Y:S01]  /*0360*/  NOP ;  /* 0x0000000000007918 */ /* 0x000fe20000000000 */
.L_x_2:
[----:B------:R-:W5:Y:S01]  /*0370*/  SHFL.IDX PT, R3, R2, RZ, 0x1f ;  /* 0x00001fff02037589 */ /* 0x000f6200000e0000 */
[----:B------:R-:W-:Y:S01]  /*0380*/  NOP ;  /* 0x0000000000007918 */ /* 0x000fe20000000000 */
[----:B-----5:R-:W-:-:S13]  /*0390*/  ISETP.NE.AND P0, PT, R3, RZ, PT ;  /* 0x000000ff0300720c */ /* 0x020fda0003f05270 */
[----:B------:R-:W-:Y:S05]  /*03a0*/  @P0 BRA `(.L_x_3) ;  /* 0x0000000000600947 */ /* 0x000fea0003800000 */
[----:B-1----:R-:W1:Y:S01]  /*03b0*/  S2UR UR7, SR_CgaCtaId ;  /* 0x00000000000779c3 */ /* 0x002e620000008800 */
[----:B------:R-:W-:Y:S01]  /*03c0*/  UMOV UR6, 0x400 ;  /* 0x0000040000067882 */ /* 0x000fe20000000000 */
[----:B------:R-:W-:Y:S01]  /*03d0*/  UMOV UR8, 0x1 ;  /* 0x0000000100087882 */ /* 0x000fe20000000000 */
[----:B------:R-:W-:Y:S01]  /*03e0*/  UMOV UR11, 0x100 ;  /* 0x00000100000b7882 */ /* 0x000fe20000000000 */
[----:B------:R-:W-:-:S04]  /*03f0*/  UIADD3 UR8, -UR8, 0x100000, URZ ;  /* 0x0010000008087890 */ /* 0x000fc8000fffe13f */
[----:B------:R-:W-:Y:S02]  /*0400*/  USHF.L.U32 UR9, UR8, 0xb, URZ ;  /* 0x0000000b08097899 */ /* 0x000fe4000800063f */
[----:B------:R-:W-:Y:S01]  /*0410*/  USHF.L.U32 UR8, UR8, 0x1, URZ ;  /* 0x0000000108087899 */ /* 0x000fe2000800063f */
[----:B------:R-:W-:Y:S01]  /*0420*/  ELECT P0, URZ, PT ;  /* 0x00000000003f782f */ /* 0x000fe20003800000 */
[----:B-1----:R-:W-:Y:S02]  /*0430*/  ULEA UR10, UR7, UR6, 0x18 ;  /* 0x00000006070a7291 */ /* 0x002fe4000f8ec03f */
[----:B------:R-:W-:-:S04]  /*0440*/  UIADD3 UR6, -UR11, 0x100000, URZ ;  /* 0x001000000b067890 */ /* 0x000fc8000fffe13f */
[----:B------:R-:W-:Y:S02]  /*0450*/  USHF.L.U32 UR7, UR6, 0xb, URZ ;  /* 0x0000000b06077899 */ /* 0x000fe4000800063f */
[----:B------:R-:W-:Y:S01]  /*0460*/  USHF.L.U32 UR6, UR6, 0x1, URZ ;  /* 0x0000000106067899 */ /* 0x000fe2000800063f */
[----:B------:R-:W1:Y:S03]  /*0470*/  FENCE.VIEW.ASYNC.S ;  /* 0x00000000000073c6 */ /* 0x000e660000000000 */
[----:B-1----:R1:W1:Y:S08]  /*0480*/  SYNCS.EXCH.64 URZ, [UR10+0x3c000], UR8 ;  /* 0x03c000080a3f75b2 */ /* 0x0022700008000100 */
[----:B------:R1:W1:Y:S01]  /*0490*/  SYNCS.EXCH.64 URZ, [UR10+0x3c028], UR6 ;  /* 0x03c028060a3f75b2 */ /* 0x0002620008000100 */
        /* <DEDUP_REMOVED lines=8> */
[----:B------:R-:W-:Y:S01]  /*0520*/  NOP ;  /* 0x0000000000007918 */ /* 0x000fe20000000000 */
.L_x_3:
        /* <DEDUP_REMOVED lines=21> */
[----:B------:R-:W-:Y:S01]  /*0680*/  NOP ;  /* 0x0000000000007918 */ /* 0x000fe20000000000 */
.L_x_4:
[----:B------:R-:W5:Y:S01]  /*0690*/  SHFL.IDX PT, R3, R2, RZ, 0x1f ;  /* 0x00001fff02037589 */ /* 0x000f6200000e0000 */
[----:B------:R-:W-:Y:S01]  /*06a0*/  ELECT P0, URZ, PT ;  /* 0x00000000003f782f */ /* 0x000fe20003800000 */
[----:B------:R-:W-:Y:S01]  /*06b0*/  NOP ;  /* 0x0000000000007918 */ /* 0x000fe20000000000 */
[----:B-1----:R-:W-:Y:S02]  /*06c0*/  UMOV UR6, 0x80 ;  /* 0x0000008000067882 */ /* 0x002fe40000000000 */
[C---:B-----5:R-:W-:Y:S02]  /*06d0*/  ISETP.NE.OR P0, PT, R3.reuse, RZ, !P0 ;  /* 0x000000ff0300720c */ /* 0x060fe40004705670 */
[----:B------:R-:W-:-:S11]  /*06e0*/  ISETP.NE.AND P2, PT, R3, RZ, PT ;  /* 0x000000ff0300720c */ /* 0x000fd60003f45270 */
[----:B------:R-:W-:Y:S01]  /*06f0*/  VOTEU.ALL UP0, P0 ;  /* 0x00000000003f7886 */ /* 0x000fe20000000000 */
[----:B------:R-:W-:Y:S01]  /*0700*/  VOTEU.ALL UP2, P0 ;  /* 0x00000000003f7886 */ /* 0x000fe20000040000 */
[----:B------:R-:W-:Y:S01]  /*0710*/  VOTEU.ALL UP3, P0 ;  /* 0x00000000003f7886 */ /* 0x000fe20000060000 */
[----:B------:R-:W-:Y:S02]  /*0720*/  VOTEU.ALL UP4, P0 ;  /* 0x00000000003f7886 */ /* 0x000fe40000080000 */
[----:B------:R-:W1:Y:S01]  /*0730*/  @!UP0 S2UR UR9, SR_CgaCtaId ;  /* 0x00000000000989c3 */ /* 0x000e620000008800 */
[----:B------:R-:W-:Y:S01]  /*0740*/  @!UP0 UMOV UR8, 0x400 ;  /* 0x0000040000088882 */ /* 0x000fe20000000000 */
[----:B------:R-:W-:-:S04]  /*0750*/  @!UP0 UIADD3 UR6, -UR6, 0x100000, URZ ;  /* 0x0010000006068890 */ /* 0x000fc8000fffe13f */
[----:B------:R-:W-:Y:S02]  /*0760*/  @!UP0 USHF.L.U32 UR7, UR6, 0xb, URZ ;  /* 0x0000000b06078899 */ /* 0x000fe4000800063f */
[----:B------:R-:W-:Y:S02]  /*0770*/  @!UP0 USHF.L.U32 UR6, UR6, 0x1, URZ ;  /* 0x0000000106068899 */ /* 0x000fe4000800063f */
[----:B-1----:R-:W-:Y:S01]  /*0780*/  @!UP0 ULEA UR8, UR9, UR8, 0x18 ;  /* 0x0000000809088291 */ /* 0x002fe2000f8ec03f */
[----:B------:R-:W-:Y:S01]  /*0790*/  VOTEU.ALL UP0, P0 ;  /* 0x00000000003f7886 */ /* 0x000fe20000000000 */
[----:B------:R-:W1:Y:S10]  /*07a0*/  FENCE.VIEW.ASYNC.S ;  /* 0x00000000000073c6 */ /* 0x000e740000000000 */
[----:B-1----:R1:W1:Y:S01]  /*07b0*/  @!UP0 SYNCS.EXCH.64 URZ, [UR8+0x3c090], UR6 ;  /* 0x03c09006083f85b2 */ /* 0x0022620008000100 */
[----:B------:R1:W1:Y:S01]  /*07c0*/  @!UP2 SYNCS.EXCH.64 URZ, [UR8+0x3c098], UR6 ;  /* 0x03c09806083fa5b2 */ /* 0x0002620008000100 */
[----:B------:R1:W1:Y:S01]  /*07d0*/  @!UP3 SYNCS.EXCH.64 URZ, [UR8+0x3c0a0], UR6 ;  /* 0x03c0a006083fb5b2 */ /* 0x0002620008000100 */
[----:B------:R1:W1:Y:S01]  /*07e0*/  @!UP4 SYNCS.EXCH.64 URZ, [UR8+0x3c0a8], UR6 ;  /* 0x03c0a806083fc5b2 */ /* 0x0002620008000100 */
[----:B------:R-:W-:Y:S01]  /*07f0*/  NOP ;  /* 0x0000000000007918 */ /* 0x000fe20000000000 */
[----:B------:R-:W-:Y:S05]  /*0800*/  @P2 BRA `(.L_x_5) ;  /* 0x0000000000582947 */ /* 0x000fea0003800000 */
[----:B-1----:R-:W1:Y:S01]  /*0810*/  S2UR UR7, SR_CgaCtaId ;  /* 0x00000000000779c3 */ /* 0x002e620000008800 */
[----:B------:R-:W-:Y:S01]  /*0820*/  UMOV UR6, 0x400 ;  /* 0x0000040000067882 */ /* 0x000fe20000000000 */
[----:B------:R-:W-:Y:S01]  /*0830*/  UMOV UR8, 0x20 ;  /* 0x0000002000087882 */ /* 0x000fe20000000000 */
[----:B------:R-:W-:Y:S01]  /*0840*/  UMOV UR9, 0x80 ;  /* 0x0000008000097882 */ /* 0x000fe20000000000 */
[----:B------:R-:W-:Y:S01]  /*0850*/  ELECT P0, URZ, PT ;  /* 0x00000000003f782f */ /* 0x000fe20003800000 */
[----:B-1----:R-:W-:Y:S02]  /*0860*/  ULEA UR10, UR7, UR6, 0x18 ;  /* 0x00000006070a7291 */ /* 0x002fe4000f8ec03f */
[----:B------:R-:W-:-:S04]  /*0870*/  UIADD3 UR6, -UR8, 0x100000, URZ ;  /* 0x0010000008067890 */ /* 0x000fc8000fffe13f */
[----:B------:R-:W-:Y:S02]  /*0880*/  USHF.L.U32 UR7, UR6, 0xb, URZ ;  /* 0x0000000b06077899 */ /* 0x000fe4000800063f */
[----:B------:R-:W-:Y:S02]  /*0890*/  USHF.L.U32 UR6, UR6, 0x1, URZ ;  /* 0x0000000106067899 */ /* 0x000fe4000800063f */
        /* <DEDUP_REMOVED lines=13> */
.L_x_5:
[----:B------:R-:W-:Y:S01]  /*0970*/  ISETP.NE.AND P0, PT, RZ, UR38, PT ;  /* 0x00000026ff007c0c */ /* 0x000fe2000bf05270 */
[----:B------:R-:W-:Y:S01]  /*0980*/  NOP ;  /* 0x0000000000007918 */ /* 0x000fe20000000000 */
[----:B------:R-:W-:Y:S01]  /*0990*/  MOV R2, UR4 ;  /* 0x0000000400027c02 */ /* 0x000fe20008000f00 */
[----:B-1234-:R-:W-:Y:S03]  /*09a0*/  BAR.SYNC.DEFER_BLOCKING 0x0 ;  /* 0x0000000000007b1d */ /* 0x01efe60000010000 */
[----:B------:R-:W-:-:S07]  /*09b0*/  ISETP.EQ.AND P2, PT, R2, 0x1, P1 ;  /* 0x000000010200780c */ /* 0x000fce0000f42270 */
[----:B------:R-:W-:Y:S06]  /*09c0*/  @!P0 BRA `(.L_x_6) ;  /* 0x000000dc00948947 */ /* 0x000fec0003800000 */
[----:B------:R-:W-:-:S06]  /*09d0*/  UISETP.GT.U32.AND UP0, UPT, UR30, 0x3, UPT ;  /* 0x000000031e00788c */ /* 0x000fcc000bf04070 */
[----:B------:R-:W-:-:S13]  /*09e0*/  PLOP3.LUT P0, PT, PT, PT, UP0, 0x80, 0x0 ;  /* 0x000000000000781c */ /* 0x000fda0003f0f008 */
[----:B------:R-:W-:Y:S05]  /*09f0*/  @P0 EXIT ;  /* 0x000000000000094d */ /* 0x000fea0003800000 */
.L_x_7:
[----:B------:R-:W-:-:S08]  /*0a00*/  NOP ;  /* 0x0000000000007918 */ /* 0x000fd00000000000 */
[----:B------:R-:W1:Y:S02]  /*0a10*/  USETMAXREG.TRY_ALLOC.CTAPOOL UP0, 0xf0 ;  /* 0x000000f0000079c8 */ /* 0x000e640008000600 */
[----:B-1----:R-:W-:-:S13]  /*0a20*/  PLOP3.LUT P0, PT, PT, PT, UP0, 0x80, 0x0 ;  /* 0x000000000000781c */ /* 0x002fda0003f0f008 */
[----:B------:R-:W-:Y:S05]  /*0a30*/  @!P0 BRA `(.L_x_7) ;  /* 0xfffffffc00f08947 */ /* 0x000fea000383ffff */
[----:B------:R-:W-:Y:S01]  /*0a40*/  UISETP.NE.AND UP0, UPT, UR38, 0x1, UPT ;  /* 0x000000012600788c */ /* 0x000fe2000bf05270 */
[----:B------:R-:W1:Y:S01]  /*0a50*/  S2UR UR6, SR_CTAID.X ;  /* 0x00000000000679c3 */ /* 0x000e620000002500 */
[----:B------:R-:W-:Y:S01]  /*0a60*/  UMOV UR4, URZ ;  /* 0x0000003f00047c82 */ /* 0x000fe20008000000 */
[----:B------:R-:W-:-:S03]  /*0a70*/  UMOV UR8, URZ ;  /* 0x0000003f00087c82 */ /* 0x000fc60008000000 */
[----:B------:R-:W-:-:S13]  /*0a80*/  PLOP3.LUT P0, PT, PT, PT, UP0, 0x80, 0x0 ;  /* 0x000000000000781c */ /* 0x000fda0003f0f008 */
[----:B------:R-:W-:Y:S05]  /*0a90*/  @!P0 BRA `(.L_x_8) ;  /* 0x00000000003c8947 */ /* 0x000fea0003800000 */
[----:B------:R-:W-:Y:S01]  /*0aa0*/  UISETP.NE.AND UP0, UPT, UR38, 0x2, UPT ;  /* 0x000000022600788c */ /* 0x000fe2000bf05270 */
[----:B------:R-:W-:-:S05]  /*0ab0*/  UMOV UR8, 0x1 ;  /* 0x0000000100087882 */ /* 0x000fca0000000000 */
[----:B------:R-:W-:-:S13]  /*0ac0*/  PLOP3.LUT P1, PT, PT, PT, UP0, 0x80, 0x0 ;  /* 0x000000000000781c */ /* 0x000fda0003f2f008 */
[----:B------:R-:W-:Y:S05]  /*0ad0*/  @!P1 BRA `(.L_x_8) ;  /* 0x00000000002c9947 */ /* 0x000fea0003800000 */
[----:B------:R-:W-:-:S06]  /*0ae0*/  UISETP.NE.AND UP0, UPT, UR38, 0x3, UPT ;  /* 0x000000032600788c */ /* 0x000fcc000bf05270 */
[----:B------:R-:W-:-:S13]  /*0af0*/  PLOP3.LUT P1, PT, PT, PT, UP0, 0x80, 0x0 ;  /* 0x000000000000781c */ /* 0x000fda0003f2f008 */
[----:B------:R-:W-:Y:S05]  /*0b00*/  @!P1 BRA `(.L_x_9) ;  /* 0x0000000000189947 */ /* 0x000fea0003800000 */
[----:B------:R-:W-:-:S11]  /*0b10*/  UISETP.NE.AND UP0, UPT, UR38, 0x4, UPT ;  /* 0x000000042600788c */ /* 0x000fd6000bf05270 */
[----:B------:R-:W-:Y:S01]  /*0b20*/  @!UP0 UMOV UR4, 0x1 ;  /* 0x0000000100048882 */ /* 0x000fe20000000000 */
[----:B------:R-:W-:Y:S01]  /*0b30*/  @!UP0 UMOV UR8, 0x1 ;  /* 0x0000000100088882 */ /* 0x000fe20000000000 */
[----:B------:R-:W-:Y:S01]  /*0b40*/  @UP0 UMOV UR4, URZ ;  /* 0x0000003f00040c82 */ /* 0x000fe20008000000 */
[----:B------:R-:W-:Y:S01]  /*0b50*/  @UP0 UMOV UR8, URZ ;  /* 0x0000003f00080c82 */ /* 0x000fe20008000000 */
[----:B------:R-:W-:Y:S05]  /*0b60*/  BRA `(.L_x_8) ;  /* 0x0000000000087947 */ /* 0x000fea0003800000 */
.L_x_9:
[----:B------:R-:W-:Y:S01]  /*0b70*/  UMOV UR4, 0x1 ;  /* 0x0000000100047882 */ /* 0x000fe20000000000 */
[----:B------:R-:W-:-:S05]  /*0b80*/  UMOV UR8, URZ ;  /* 0x0000003f00087c82 */ /* 0x000fca0008000000 */
.L_x_8:
[----:B------:R-:W-:Y:S05]  /*0b90*/  @!P0 BRA `(.L_x_10) ;  /* 0x0000000000408947 */ /* 0x000fea0003800000 */
[----:B------:R-:W-:-:S06]  /*0ba0*/  UISETP.NE.AND UP0, UPT, UR38, 0x2, UPT ;  /* 0x000000022600788c */ /* 0x000fcc000bf05270 */
[----:B------:R-:W-:-:S13]  /*0bb0*/  PLOP3.LUT P0, PT, PT, PT, UP0, 0x80, 0x0 ;  /* 0x000000000000781c */ /* 0x000fda0003f0f008 */
[----:B------:R-:W-:Y:S05]  /*0bc0*/  @!P0 BRA `(.L_x_11) ;  /* 0x00000000002c8947 */ /* 0x000fea0003800000 */
[----:B------:R-:W-:-:S06]  /*0bd0*/  UISETP.NE.AND UP0, UPT, UR38, 0x3, UPT ;  /* 0x000000032600788c */ /* 0x000fcc000bf05270 */
[----:B------:R-:W-:-:S13]  /*0be0*/  PLOP3.LUT P0, PT, PT, PT, UP0, 0x80, 0x0 ;  /* 0x000000000000781c */ /* 0x000fda0003f0f008 */
[----:B------:R-:W-:Y:S05]  /*0bf0*/  @!P0 BRA `(.L_x_12) ;  /* 0x0000000000188947 */ /* 0x000fea0003800000 */
[----:B------:R-:W-:Y:S01]  /*0c00*/  UISETP.NE.AND UP0, UPT, UR38, 0x4, UPT ;  /* 0x000000042600788c */ /* 0x000fe2000bf05270 */
[----:B-1----:R-:W-:-:S05]  /*0c10*/  UMOV UR37, UR6 ;  /* 0x0000000600257c82 */ /* 0x002fca0008000000 */
[----:B------:R-:W-:-:S13]  /*0c20*/  PLOP3.LUT P0, PT, PT, PT, UP0, 0x80, 0x0 ;  /* 0x000000000000781c */ /* 0x000fda0003f0f008 */
[----:B------:R-:W-:Y:S05]  /*0c30*/  @P0 BRA `(.L_x_13) ;  /* 0x00000000001c0947 */ /* 0x000fea0003800000 */
[----:B------:R-:W-:Y:S01]  /*0c40*/  ULEA UR37, UR6, 0x3, 0x1 ;  /* 0x0000000306257891 */ /* 0x000fe2000f8e083f */
[----:B------:R-:W-:Y:S11]  /*0c50*/  BRA `(.L_x_13) ;  /* 0x0000000000147947 */ /* 0x000ff60003800000 */
.L_x_12:
[----:B-1----:R-:W-:Y:S01]  /*0c60*/  ULEA UR37, UR6, 0x2, 0x1 ;  /* 0x0000000206257891 */ /* 0x002fe2000f8e083f */
[----:B------:R-:W-:Y:S11]  /*0c70*/  BRA `(.L_x_13) ;  /* 0x00000000000c7947 */ /* 0x000ff60003800000 */
.L_x_11:
[----:B-1----:R-:W-:Y:S01]  /*0c80*/  ULEA UR37, UR6, 0x1, 0x1 ;  /* 0x0000000106257891 */ /* 0x002fe2000f8e083f */
[----:B------:R-:W-:Y:S11]  /*0c90*/  BRA `(.L_x_13) ;  /* 0x0000000000047947 */ /* 0x000ff60003800000 */
.L_x_10:
[----:B-1----:R-:W-:-:S12]  /*0ca0*/  USHF.L.U32 UR37, UR6, 0x1, URZ ;  /* 0x0000000106257899 */ /* 0x002fd8000800063f */
.L_x_13:
[----:B------:R-:W1:Y:S01]  /*0cb0*/  LDC R2, c[0x0][0x28c] ;  /* 0x0000a300ff027b82 */ /* 0x000e620000000800 */
[----:B------:R-:W-:Y:S01]  /*0cc0*/  ULOP3.LUT UR7, UR5, 0x1, URZ, 0xfc, !UPT ;  /* 0x0000000105077892 */ /* 0x000fe2000f8efc3f */
[----:B------:R-:W-:Y:S01]  /*0cd0*/  SHF.R.S32.HI R3, RZ, 0x1f, R0 ;  /* 0x0000001fff037819 */ /* 0x000fe20000011400 */
[----:B------:R-:W-:Y:S02]  /*0ce0*/  ULEA UR6, UR6, 0xff, 0x7 ;  /* 0x000000ff06067891 */ /* 0x000fe4000f8e383f */
[----:B------:R-:W-:Y:S01]  /*0cf0*/  UISETP.NE.AND UP0, UPT, UR7, 0x3, UPT ;  /* 0x000000030700788c */ /* 0x000fe2000bf05270 */
[----:B------:R-:W-:Y:S01]  /*0d00*/  LEA.HI R3, R3, R0, RZ, 0x7 ;  /* 0x0000000003037211 */ /* 0x000fe200078f38ff */
[----:B------:R-:W-:-:S03]  /*0d10*/  USHF.R.U32.HI UR6, URZ, 0x7, UR6 ;  /* 0x000000073f067899 */ /* 0x000fc60008011606 */
[----:B------:R-:W-:Y:S02]  /*0d20*/  LOP3.LUT R3, R3, 0xffffff80, RZ, 0xc0, !PT ;  /* 0xffffff8003037812 */ /* 0x000fe400078ec0ff */
[----:B------:R-:W-:Y:S02]  /*0d30*/  PLOP3.LUT P0, PT, PT, PT, UP0, 0x80, 0x0 ;  /* 0x000000000000781c */ /* 0x000fe40003f0f008 */
[----:B------:R-:W-:Y:S02]  /*0d40*/  IADD3 R3, -R3, R0, RZ ;  /* 0x0000000003037210 */ /* 0x000fe40007ffe1ff */
[----:B-1----:R-:W-:-:S04]  /*0d50*/  IADD3 R2, R2, 0x7f, RZ ;  /* 0x0000007f02027810 */ /* 0x002fc80007ffe0ff */
[----:B------:R-:W-:-:S04]  /*0d60*/  SHF.R.S32.HI R5, RZ, 0x1f, R2 ;  /* 0x0000001fff057819 */ /* 0x000fc80000011402 */
[----:B------:R-:W-:-:S04]  /*0d70*/  LEA.HI R5, R5, R2, RZ, 0x7 ;  /* 0x0000000205057211 */ /* 0x000fc800078f38ff */
[----:B------:R-:W-:-:S04]  /*0d80*/  SHF.R.S32.HI R5, RZ, 0x7, R5 ;  /* 0x00000007ff057819 */ /* 0x000fc80000011405 */
[----:B------:R-:W-:Y:S01]  /*0d90*/  VIMNMX R8, R5, UR6, PT ;  /* 0x0000000605087c48 */ /* 0x000fe2000bfe0100 */
[----:B------:R-:W-:Y:S06]  /*0da0*/  @!P0 BRA `(.L_x_14) ;  /* 0x0000000000048947 */ /* 0x000fec0003800000 */
[----:B------:R-:W-:Y:S01]  /*0db0*/  BPT.TRAP 0x1 ;  /* 0x000000040000795c */ /* 0x000fe20000300000 */
.L_x_14:
[----:B------:R-:W1:Y:S01]  /*0dc0*/  S2UR UR6, SR_CgaCtaId ;  /* 0x00000000000679c3 */ /* 0x000e620000008800 */
[----:B------:R-:W-:Y:S01]  /*0dd0*/  UMOV UR36, 0x400 ;  /* 0x0000040000247882 */ /* 0x000fe20000000000 */
[----:B------:R-:W-:Y:S02]  /*0de0*/  MOV R6, UR4 ;  /* 0x0000000400067c02 */ /* 0x000fe40008000f00 */
[----:B------:R-:W-:Y:S02]  /*0df0*/  SHF.R.S32.HI R0, RZ, 0x1f, R3 ;  /* 0x0000001fff007819 */ /* 0x000fe40000011403 */
[----:B------:R-:W-:Y:S02]  /*0e00*/  SHF.L.U32 R6, R6, 0x1f, RZ ;  /* 0x0000001f06067819 */ /* 0x000fe400000006ff */
[CC--:B------:R-:W-:Y:S02]  /*0e10*/  LEA.HI R2, R0.reuse, R3.reuse, RZ, 0x2 ;  /* 0x0000000300027211 */ /* 0x0c0fe400078f10ff */
[----:B------:R-:W-:-:S02]  /*0e20*/  LEA.HI R0, R0, R3, RZ, 0x5 ;  /* 0x0000000300007211 */ /* 0x000fc400078f28ff */
[--C-:B------:R-:W-:Y:S02]  /*0e30*/  SHF.R.S32.HI R4, RZ, 0x2, R2.reuse ;  /* 0x00000002ff047819 */ /* 0x100fe40000011402 */
[----:B------:R-:W-:Y:S02]  /*0e40*/  SHF.R.S32.HI R5, RZ, 0x1f, R2 ;  /* 0x0000001fff057819 */ /* 0x000fe40000011402 */
[----:B------:R-:W-:Y:S02]  /*0e50*/  LOP3.LUT R2, R2, 0x7ffffffc, RZ, 0xc0, !PT ;  /* 0x7ffffffc02027812 */ /* 0x000fe400078ec0ff */
[----:B------:R-:W-:Y:S02]  /*0e60*/  LEA.HI R5, R5, R4, RZ, 0x3 ;  /* 0x0000000405057211 */ /* 0x000fe400078f18ff */
[----:B------:R-:W-:Y:S02]  /*0e70*/  SHF.R.S32.HI R0, RZ, 0x5, R0 ;  /* 0x00000005ff007819 */ /* 0x000fe40000011400 */
[----:B------:R-:W-:Y:S01]  /*0e80*/  LOP3.LUT R5, R5, 0xfffffff8, RZ, 0xc0, !PT ;  /* 0xfffffff805057812 */ /* 0x000fe200078ec0ff */
[----:B-1----:R-:W-:Y:S01]  /*0e90*/  ULEA UR36, UR6, UR36, 0x18 ;  /* 0x0000002406247291 */ /* 0x002fe2000f8ec03f */
[----:B------:R-:W-:-:S02]  /*0ea0*/  IADD3 R3, R3, -R2, RZ ;  /* 0x8000000203037210 */ /* 0x000fc40007ffe0ff */
[----:B------:R-:W-:Y:S01]  /*0eb0*/  IADD3 R5, R4, -R5, RZ ;  /* 0x8000000504057210 */ /* 0x000fe20007ffe0ff */
[----:B------:R-:W-:Y:S01]  /*0ec0*/  ULEA UR6, UR8, UR36, 0x3 ;  /* 0x0000002408067291 */ /* 0x000fe2000f8e183f */
[----:B------:R-:W-:Y:S02]  /*0ed0*/  MOV R7, UR37 ;  /* 0x0000002500077c02 */ /* 0x000fe40008000f00 */
[----:B------:R-:W-:-:S06]  /*0ee0*/  LEA R0, R0, R5, 0x4 ;  /* 0x0000000500007211 */ /* 0x000fcc00078e20ff */
[----:B------:R-:W1:Y:S02]  /*0ef0*/  SYNCS.PHASECHK.TRANS64.TRYWAIT P1, [UR6+0x3c050], R6 ;  /* 0x03c05006ff0075a7 */ /* 0x000e640008020146 */
[----:B-1----:R-:W-:Y:S05]  /*0f00*/  @!P1 BRA `(.L_x_15) ;  /* 0x000000f000fc9947 */ /* 0x002fea0003800000 */
.L_x_107:
[----:B------:R-:W-:Y:S02]  /*0f10*/  SHF.L.U32 R3, R3, 0x1, RZ ;  /* 0x0000000103037819 */ /* 0x000fe400000006ff */
[----:B------:R-:W-:Y:S01]  /*0f20*/  LEA R0, R7, R0, 0x6 ;  /* 0x0000000007007211 */ /* 0x000fe200078e30ff */
[----:B------:R-:W-:Y:S06]  /*0f30*/  @!P0 BRA `(.L_x_16) ;  /* 0x0000000000048947 */ /* 0x000fec0003800000 */
[----:B------:R-:W-:Y:S01]  /*0f40*/  BPT.TRAP 0x1 ;  /* 0x000000040000795c */ /* 0x000fe20000300000 */
.L_x_16:
[----:B------:R-:W-:Y:S01]  /*0f50*/  SHF.L.U32 R9, RZ, 0x1f, RZ ;  /* 0x0000001fff097819 */ /* 0x000fe200000006ff */
[----:B------:R-:W-:Y:S01]  /*0f60*/  UIADD3 UR31, UR36, 0x3c090, URZ ;  /* 0x0003c090241f7890 */ /* 0x000fe2000fffe03f */
[----:B------:R-:W-:Y:S02]  /*0f70*/  ISETP.NE.AND P2, PT, RZ, UR30, PT ;  /* 0x0000001eff007c0c */ /* 0x000fe4000bf45270 */
[----:B------:R-:W2:Y:S02]  /*0f80*/  SYNCS.PHASECHK.TRANS64.TRYWAIT P1, [UR36+0x3c000], R9 ;  /* 0x03c00009ff0075a7 */ /* 0x000ea40008020164 */
[----:B--2---:R-:W-:Y:S09]  /*0f90*/  @!P1 BRA `(.L_x_17) ;  /* 0x000000f000f09947 */ /* 0x004ff20003800000 */
.L_x_108:
[----:B------:R-:W-:Y:S01]  /*0fa0*/  ULEA UR7, UR38, UR31, 0x3 ;  /* 0x0000001f26077291 */ /* 0x000fe2000f8e183f */
[----:B--2---:R-:W-:-:S04]  /*0fb0*/  SEL R2, RZ, 0x1, P2 ;  /* 0x00000001ff027807 */ /* 0x004fc80001000000 */
[----:B------:R-:W-:-:S04]  /*0fc0*/  SHF.L.U32 R2, R2, 0x1f, RZ ;  /* 0x0000001f02027819 */ /* 0x000fc800000006ff */
[----:B------:R-:W2:Y:S02]  /*0fd0*/  SYNCS.PHASECHK.TRANS64.TRYWAIT P1, [UR7+-0x8], R2 ;  /* 0xfffff802ff0075a7 */ /* 0x000ea40008020147 */
[----:B--2---:R-:W-:Y:S05]  /*0fe0*/  @!P1 BRA `(.L_x_18) ;  /* 0x000000f000f49947 */ /* 0x004fea0003800000 */
.L_x_109:
[----:B------:R-:W-:Y:S01]  /*0ff0*/  USHF.R.U32.HI UR4, URZ, 0x4, UR36 ;  /* 0x000000043f047899 */ /* 0x000fe20008011624 */
[----:B------:R-:W-:Y:S01]  /*1000*/  WARPGROUP.ARRIVE ;  /* 0x00000000000079c5 */ /* 0x000fe20000000000 */
[----:B------:R-:W-:Y:S01]  /*1010*/  UIADD3 UR6, UR36, 0xa000, URZ ;  /* 0x0000a00024067890 */ /* 0x000fe2000fffe03f */
[C---:B-1----:R-:W-:Y:S01]  /*1020*/  IADD3 R5, R3.reuse, 0x8, RZ ;  /* 0x0000000803057810 */ /* 0x042fe20007ffe0ff */
[----:B------:R-:W-:Y:S01]  /*1030*/  ULOP3.LUT UR4, UR4, 0x3fff, URZ, 0xc0, !UPT ;  /* 0x00003fff04047892 */ /* 0x000fe2000f8ec03f */
[C---:B------:R-:W-:Y:S01]  /*1040*/  ISETP.GE.AND P1, PT, R0.reuse, R3, PT ;  /* 0x000000030000720c */ /* 0x040fe20003f26270 */
[----:B------:R-:W-:Y:S01]  /*1050*/  USHF.R.U32.HI UR6, URZ, 0x4, UR6 ;  /* 0x000000043f067899 */ /* 0x000fe20008011606 */
[C---:B------:R-:W-:Y:S01]  /*1060*/  ISETP.GE.AND P2, PT, R0.reuse, R5, PT ;  /* 0x000000050000720c */ /* 0x040fe20003f46270 */
[----:B------:R-:W-:Y:S01]  /*1070*/  ULOP3.LUT UR4, UR4, 0x10000, URZ, 0xfc, !UPT ;  /* 0x0001000004047892 */ /* 0x000fe2000f8efc3f */
[C---:B------:R-:W-:Y:S01]  /*1080*/  IADD3 R5, R3.reuse, 0x11, RZ ;  /* 0x0000001103057810 */ /* 0x040fe20007ffe0ff */
[----:B------:R-:W-:Y:S01]  /*1090*/  ULOP3.LUT UR6, UR6, 0x3fff, URZ, 0xc0, !UPT ;  /* 0x00003fff06067892 */ /* 0x000fe2000f8ec03f */
[C---:B------:R-:W-:Y:S01]  /*10a0*/  IADD3 R7, R3.reuse, 0x9, RZ ;  /* 0x0000000903077810 */ /* 0x040fe20007ffe0ff */
[----:B------:R-:W-:Y:S01]  /*10b0*/  UIMAD UR44, UR8, 0x500, UR4 ;  /* 0x00000500082c78a4 */ /* 0x000fe2000f8e0204 */
[C---:B------:R-:W-:Y:S01]  /*10c0*/  ISETP.GE.AND P5, PT, R0.reuse, R5, PT ;  /* 0x000000050000720c */ /* 0x040fe20003fa6270 */
[----:B------:R-:W-:Y:S01]  /*10d0*/  ULOP3.LUT UR4, UR6, 0x10000, URZ, 0xfc, !UPT ;  /* 0x0001000006047892 */ /* 0x000fe2000f8efc3f */
[C---:B------:R-:W-:Y:S01]  /*10e0*/  IADD3 R5, R3.reuse, 0x18, RZ ;  /* 0x0000001803057810 */ /* 0x040fe20007ffe0ff */
[----:B------:R-:W-:Y:S01]  /*10f0*/  UMOV UR45, 0x80000020 ;  /* 0x80000020002d7882 */ /* 0x000fe20000000000 */
[----:B------:R-:W-:Y:S01]  /*1100*/  UMOV UR11, 0x80000020 ;  /* 0x80000020000b7882 */ /* 0x000fe20000000000 */
[----:B------:R-:W-:Y:S01]  /*1110*/  UMOV UR9, UR45 ;  /* 0x0000002d00097c82 */ /* 0x000fe20008000000 */
[----:B------:R-:W-:Y:S01]  /*1120*/  UMOV UR8, UR44 ;  /* 0x0000002c00087c82 */ /* 0x000fe20008000000 */
[----:B------:R-:W-:Y:S01]  /*1130*/  UIADD3 UR40, UR44, 0x2, URZ ;  /* 0x000000022c287890 */ /* 0x000fe2000fffe03f */
[C---:B------:R-:W-:Y:S01]  /*1140*/  ISETP.GT.AND P6, PT, R0.reuse, R3, PT ;  /* 0x000000030000720c */ /* 0x040fe20003fc4270 */
[----:B------:R-:W-:Y:S01]  /*1150*/  UMOV UR10, UR4 ;  /* 0x00000004000a7c82 */ /* 0x000fe20008000000 */
[----:B------:R-:W-:Y:S01]  /*1160*/  UIADD3 UR42, UR4, 0x2, URZ ;  /* 0x00000002042a7890 */ /* 0x000fe2000fffe03f */
[----:B------:R-:W-:Y:S01]  /*1170*/  HGMMA.64x128x16.F32 R24, gdesc[UR8], RZ, !UPT, gsb0 ;  /* 0x01e00000081879f0 */ /* 0x000fe2000c0008ff */
[----:B------:R-:W-:Y:S01]  /*1180*/  UMOV UR41, 0x80000020 ;  /* 0x8000002000297882 */ /* 0x000fe20000000000 */
[----:B------:R-:W-:Y:S01]  /*1190*/  UMOV UR43, 0x80000020 ;  /* 0x80000020002b7882 */ /* 0x000fe20000000000 */
[----:B------:R-:W-:Y:S01]  /*11a0*/  UIADD3 UR32, UR44, 0x100, URZ ;  /* 0x000001002c207890 */ /* 0x000fe2000fffe03f */
[C---:B------:R-:W-:Y:S01]  /*11b0*/  ISETP.GE.AND P3, PT, R0.reuse, R7, PT ;  /* 0x000000070000720c */ /* 0x040fe20003f66270 */
[----:B------:R-:W-:Y:S01]  /*11c0*/  UIADD3 UR34, UR4, 0x200, URZ ;  /* 0x0000020004227890 */ /* 0x000fe2000fffe03f */
[C---:B------:R-:W-:Y:S01]  /*11d0*/  IADD3 R11, R3.reuse, 0x10, RZ ;  /* 0x00000010030b7810 */ /* 0x040fe20007ffe0ff */
[----:B------:R-:W-:Y:S01]  /*11e0*/  UMOV UR33, 0x80000020 ;  /* 0x8000002000217882 */ /* 0x000fe20000000000 */
[----:B------:R-:W-:Y:S01]  /*11f0*/  UMOV UR35, 0x80000020 ;  /* 0x8000002000237882 */ /* 0x000fe20000000000 */
[----:B------:R-:W-:Y:S01]  /*1200*/  UIADD3 UR28, UR44, 0x102, URZ ;  /* 0x000001022c1c7890 */ /* 0x000fe2000fffe03f */
[----:B------:R-:W-:Y:S01]  /*1210*/  IADD3 R7, R3, 0x20, RZ ;  /* 0x0000002003077810 */ /* 0x000fe20007ffe0ff */
[----:B------:R-:W-:Y:S01]  /*1220*/  UIADD3 UR10, UR4, 0x202, URZ ;  /* 0x00000202040a7890 */ /* 0x000fe2000fffe03f */
[C---:B------:R-:W-:Y:S01]  /*1230*/  IADD3 R2, R0.reuse, 0x8, RZ ;  /* 0x0000000800027810 */ /* 0x040fe20007ffe0ff */
[----:B------:R-:W-:Y:S01]  /*1240*/  UMOV UR29, 0x80000020 ;  /* 0x80000020001d7882 */ /* 0x000fe20000000000 */
[----:B------:R-:W-:Y:S01]  /*1250*/  UMOV UR11, 0x80000020 ;  /* 0x80000020000b7882 */ /* 0x000fe20000000000 */
[----:B------:R-:W-:Y:S01]  /*1260*/  UMOV UR9, UR29 ;  /* 0x0000001d00097c82 */ /* 0x000fe20008000000 */
[----:B------:R-:W-:Y:S01]  /*1270*/  UMOV UR8, UR28 ;  /* 0x0000001c00087c82 */ /* 0x000fe20008000000 */
[----:B------:R-:W-:Y:S01]  /*1280*/  UIADD3 UR24, UR44, 0x200, URZ ;  /* 0x000002002c187890 */ /* 0x000fe2000fffe03f */
[----:B------:R-:W-:Y:S01]  /*1290*/  ISETP.GE.AND P4, PT, R0, R11, PT ;  /* 0x0000000b0000720c */ /* 0x000fe20003f86270 */
[----:B------:R-:W-:Y:S01]  /*12a0*/  UIADD3 UR26, UR4, 0x400, URZ ;  /* 0x00000400041a7890 */ /* 0x000fe2000fffe03f */
[----:B------:R-:W-:Y:S01]  /*12b0*/  UMOV UR25, 0x80000020 ;  /* 0x8000002000197882 */ /* 0x000fe20000000000 */
[----:B------:R-:W-:Y:S01]  /*12c0*/  UMOV UR27, 0x80000020 ;  /* 0x80000020001b7882 */ /* 0x000fe20000000000 */
[----:B------:R-:W-:-:S02]  /*12d0*/  UIADD3 UR20, UR44, 0x202, URZ ;  /* 0x000002022c147890 */ /* 0x000fc4000fffe03f */
[----:B------:R-:W-:Y:S01]  /*12e0*/  UIADD3 UR22, UR4, 0x402, URZ ;  /* 0x0000040204167890 */ /* 0x000fe2000fffe03f */
[----:B------:R-:W-:Y:S01]  /*12f0*/  UMOV UR21, 0x80000020 ;  /* 0x8000002000157882 */ /* 0x000fe20000000000 */
[----:B------:R-:W-:Y:S01]  /*1300*/  UMOV UR23, 0x80000020 ;  /* 0x8000002000177882 */ /* 0x000fe20000000000 */
[----:B------:R-:W-:Y:S02]  /*1310*/  UIADD3 UR16, UR44, 0x300, URZ ;  /* 0x000003002c107890 */ /* 0x000fe4000fffe03f */
[----:B------:R-:W-:Y:S01]  /*1320*/  UIADD3 UR18, UR4, 0x600, URZ ;  /* 0x0000060004127890 */ /* 0x000fe2000fffe03f */
[----:B------:R-:W-:Y:S01]  /*1330*/  UMOV UR17, 0x80000020 ;  /* 0x8000002000117882 */ /* 0x000fe20000000000 */
[----:B------:R-:W-:Y:S01]  /*1340*/  UMOV UR19, 0x80000020 ;  /* 0x8000002000137882 */ /* 0x000fe20000000000 */
[----:B------:R-:W-:Y:S02]  /*1350*/  UIADD3 UR12, UR44, 0x302, URZ ;  /* 0x000003022c0c7890 */ /* 0x000fe4000fffe03f */
[----:B------:R-:W-:Y:S01]  /*1360*/  UIADD3 UR14, UR4, 0x602, URZ ;  /* 0x00000602040e7890 */ /* 0x000fe2000fffe03f */
[----:B------:R-:W-:Y:S01]  /*1370*/  UMOV UR13, 0x80000020 ;  /* 0x80000020000d7882 */ /* 0x000fe20000000000 */
[----:B------:R-:W-:Y:S01]  /*1380*/  UMOV UR15, 0x80000020 ;  /* 0x80000020000f7882 */ /* 0x000fe20000000000 */
[----:B------:R-:W-:-:S02]  /*1390*/  UIADD3 UR48, UR44, 0x402, URZ ;  /* 0x000004022c307890 */ /* 0x000fc4000fffe03f */
[----:B------:R-:W-:Y:S01]  /*13a0*/  UIADD3 UR50, UR4, 0x802, URZ ;  /* 0x0000080204327890 */ /* 0x000fe2000fffe03f */
[----:B------:R-:W-:Y:S01]  /*13b0*/  UMOV UR49, 0x80000020 ;  /* 0x8000002000317882 */ /* 0x000fe20000000000 */
[----:B------:R-:W-:Y:S01]  /*13c0*/  UMOV UR51, 0x80000020 ;  /* 0x8000002000337882 */ /* 0x000fe20000000000 */
[----:B------:R-:W-:-:S04]  /*13d0*/  USHF.L.U32 UR30, UR30, 0x3, URZ ;  /* 0x000000031e1e7899 */ /* 0x000fc8000800063f */
[----:B------:R-:W-:Y:S01]  /*13e0*/  ULOP3.LUT UR30, UR30, 0x8, URZ, 0xc, !UPT ;  /* 0x000000081e1e7892 */ /* 0x000fe2000f8e0c3f */
[----:B------:R-:W-:Y:S02]  /*13f0*/  WARPGROUP.DEPBAR.LE gsb0, 0x0 ;  /* 0x00008000000079c5 */ /* 0x000fe40000010000 */
[----:B------:R-:W-:-:S06]  /*1400*/  WARPGROUP.ARRIVE ;  /* 0x00000000000079c5 */ /* 0x000fcc0000000000 */
[----:B------:R-:W-:Y:S03]  /*1410*/  HGMMA.64x128x16.F32 R24, gdesc[UR40], R24, gsb0 ;  /* 0x01e00000281879f0 */ /* 0x000fe60008000818 */
[----:B------:R-:W-:Y:S02]  /*1420*/  WARPGROUP.DEPBAR.LE gsb0, 0x0 ;  /* 0x00008000000079c5 */ /* 0x000fe40000010000 */
[----:B------:R-:W-:-:S07]  /*1430*/  WARPGROUP.ARRIVE ;  /* 0x00000000000079c5 */ /* 0x000fce0000000000 */
[----:B------:R-:W-:Y:S03]  /*1440*/  HGMMA.64x128x16.F32 R24, gdesc[UR32], R24, gsb0 ;  /* 0x01e00000201879f0 */ /* 0x000fe60008000818 */
[----:B------:R-:W-:Y:S02]  /*1450*/  WARPGROUP.DEPBAR.LE gsb0, 0x0 ;  /* 0x00008000000079c5 */ /* 0x000fe40000010000 */
[----:B------:R-:W-:-:S07]  /*1460*/  WARPGROUP.ARRIVE ;  /* 0x00000000000079c5 */ /* 0x000fce0000000000 */
[----:B------:R-:W-:Y:S01]  /*1470*/  HGMMA.64x128x16.F32 R24, gdesc[UR8], R24, gsb0 ;  /* 0x01e00000081879f0 */ /* 0x000fe20008000818 */
[----:B------:R-:W-:Y:S02]  /*1480*/  UIADD3 UR8, UR44, 0x400, URZ ;  /* 0x000004002c087890 */ /* 0x000fe4000fffe03f */
[----:B------:R-:W-:Y:S01]  /*1490*/  UIADD3 UR10, UR4, 0x800, URZ ;  /* 0x00000800040a7890 */ /* 0x000fe2000fffe03f */
[----:B------:R-:W-:Y:S01]  /*14a0*/  UMOV UR9, 0x80000020 ;  /* 0x8000002000097882 */ /* 0x000fe20000000000 */
[----:B------:R-:W-:Y:S01]  /*14b0*/  UMOV UR11, 0x80000020 ;  /* 0x80000020000b7882 */ /* 0x000fe20000000000 */
        /* <DEDUP_REMOVED lines=14> */
[----:B------:R-:W-:Y:S01]  /*15a0*/  HGMMA.64x128x16.F32 R24, gdesc[UR8], R24, gsb0 ;  /* 0x01e00000081879f0 */ /* 0x000fe20008000818 */
[----:B------:R-:W-:Y:S01]  /*15b0*/  ULDC UR10, c[0x0][0x604] ;  /* 0x00018100000a7ab9 */ /* 0x000fe20000000800 */
[----:B------:R-:W-:Y:S01]  /*15c0*/  ULDC UR11, c[0x0][0x604] ;  /* 0x00018100000b7ab9 */ /* 0x000fe20000000800 */
[----:B------:R-:W-:Y:S02]  /*15d0*/  WARPGROUP.DEPBAR.LE gsb0, 0x0 ;  /* 0x00008000000079c5 */ /* 0x000fe40000010000 */
[----:B------:R-:W-:-:S07]  /*15e0*/  WARPGROUP.ARRIVE ;  /* 0x00000000000079c5 */ /* 0x000fce0000000000 */
[----:B------:R-:W-:Y:S03]  /*15f0*/  HGMMA.64x128x16.F32 R24, gdesc[UR48], R24, gsb0 ;  /* 0x01e00000301879f0 */ /* 0x000fe60008000818 */
[----:B------:R-:W-:Y:S02]  /*1600*/  WARPGROUP.DEPBAR.LE gsb0, 0x0 ;  /* 0x00008000000079c5 */ /* 0x000fe40000010000 */
[----:B------:R-:W-:Y:S02]  /*1610*/  FSEL R24, R24, -INF , P1 ;  /* 0xff80000018187808 */ /* 0x000fe40000800000 */
[----:B------:R-:W-:Y:S02]  /*1620*/  FSEL R30, R30, -INF , P1 ;  /* 0xff8000001e1e7808 */ /* 0x000fe40000800000 */
[----:B------:R-:W-:Y:S02]  /*1630*/  ISETP.GE.AND P1, PT, R0, R5, PT ;  /* 0x000000050000720c */ /* 0x000fe40003f26270 */
[----:B------:R-:W-:-:S02]  /*1640*/  IADD3 R5, R3, 0x19, RZ ;  /* 0x0000001903057810 */ /* 0x000fc40007ffe0ff */
[----:B------:R-:W-:Y:S02]  /*1650*/  FSEL R25, R25, -INF , P6 ;  /* 0xff80000019197808 */ /* 0x000fe40003000000 */
[----:B------:R-:W-:Y:S02]  /*1660*/  FSEL R31, R31, -INF , P6 ;  /* 0xff8000001f1f7808 */ /* 0x000fe40003000000 */
[----:B------:R-:W-:Y:S02]  /*1670*/  ISETP.GE.AND P6, PT, R0, R5, PT ;  /* 0x000000050000720c */ /* 0x000fe40003fc6270 */
[----:B------:R-:W-:Y:S02]  /*1680*/  FSEL R28, R28, -INF , P2 ;  /* 0xff8000001c1c7808 */ /* 0x000fe40001000000 */
[----:B------:R-:W-:Y:S02]  /*1690*/  FSEL R34, R34, -INF , P2 ;  /* 0xff80000022227808 */ /* 0x000fe40001000000 */
[----:B------:R-:W-:-:S02]  /*16a0*/  ISETP.GE.AND P2, PT, R0, R7, PT ;  /* 0x000000070000720c */ /* 0x000fc40003f46270 */
[----:B------:R-:W-:Y:S02]  /*16b0*/  IADD3 R7, R3, 0x28, RZ ;  /* 0x0000002803077810 */ /* 0x000fe40007ffe0ff */
[----:B------:R-:W-:Y:S02]  /*16c0*/  FSEL R36, R36, -INF , P1 ;  /* 0xff80000024247808 */ /* 0x000fe40000800000 */
[----:B------:R-:W-:Y:S02]  /*16d0*/  FSEL R42, R42, -INF , P1 ;  /* 0xff8000002a2a7808 */ /* 0x000fe40000800000 */
[----:B------:R-:W-:Y:S02]  /*16e0*/  FSEL R37, R37, -INF , P6 ;  /* 0xff80000025257808 */ /* 0x000fe40003000000 */
[----:B------:R-:W-:Y:S02]  /*16f0*/  FSEL R43, R43, -INF , P6 ;  /* 0xff8000002b2b7808 */ /* 0x000fe40003000000 */
[----:B------:R-:W-:-:S02]  /*1700*/  ISETP.GE.AND P1, PT, R2, R3, PT ;  /* 0x000000030200720c */ /* 0x000fc40003f26270 */
[----:B------:R-:W-:Y:S02]  /*1710*/  ISETP.GT.AND P6, PT, R2, R3, PT ;  /* 0x000000030200720c */ /* 0x000fe40003fc4270 */
[----:B------:R-:W-:Y:S02]  /*1720*/  FSEL R32, R32, -INF , P4 ;  /* 0xff80000020207808 */ /* 0x000fe40002000000 */
[----:B------:R-:W-:Y:S02]  /*1730*/  FSEL R38, R38, -INF , P4 ;  /* 0xff80000026267808 */ /* 0x000fe40002000000 */
[----:B------:R-:W-:Y:S02]  /*1740*/  ISETP.GE.AND P4, PT, R0, R7, PT ;  /* 0x000000070000720c */ /* 0x000fe40003f86270 */
[----:B------:R-:W-:Y:S02]  /*1750*/  IADD3 R7, R3, 0x31, RZ ;  /* 0x0000003103077810 */ /* 0x000fe40007ffe0ff */
[----:B------:R-:W-:-:S02]  /*1760*/  FSEL R26, R26, -INF , P1 ;  /* 0xff8000001a1a7808 */ /* 0x000fc40000800000 */
[----:B------:R-:W-:Y:S02]  /*1770*/  FSEL R27, R27, -INF , P6 ;  /* 0xff8000001b1b7808 */ /* 0x000fe40003000000 */
[----:B------:R-:W-:Y:S02]  /*1780*/  ISETP.GE.AND P1, PT, R0, R7, PT ;  /* 0x000000070000720c */ /* 0x000fe40003f26270 */
[----:B------:R-:W-:Y:S02]  /*1790*/  FMNMX R7, R26, R27, !PT ;  /* 0x0000001b1a077209 */ /* 0x000fe40007800000 */
[----:B------:R-:W-:Y:S02]  /*17a0*/  IADD3 R5, R3, 0x21, RZ ;  /* 0x0000002103057810 */ /* 0x000fe40007ffe0ff */
[----:B------:R-:W-:Y:S02]  /*17b0*/  FMNMX R4, R30, R7, !PT ;  /* 0x000000071e047209 */ /* 0x000fe40007800000 */
[----:B------:R-:W-:-:S02]  /*17c0*/  FSEL R35, R35, -INF , P3 ;  /* 0xff80000023237808 */ /* 0x000fc40001800000 */
[----:B------:R-:W-:Y:S02]  /*17d0*/  FMNMX R7, R31, R4, !PT ;  /* 0x000000041f077209 */ /* 0x000fe40007800000 */
[----:B------:R-:W-:Y:S02]  /*17e0*/  FSEL R29, R29, -INF , P3 ;  /* 0xff8000001d1d7808 */ /* 0x000fe40001800000 */
[----:B------:R-:W-:Y:S02]  /*17f0*/  FMNMX R4, R34, R7, !PT ;  /* 0x0000000722047209 */ /* 0x000fe40007800000 */
[----:B------:R-:W-:Y:S01]  /*1800*/  ISETP.GE.AND P3, PT, R0, R5, PT ;  /* 0x000000050000720c */ /* 0x000fe20003f66270 */
[----:B------:R-:W-:Y:S01]  /*1810*/  VIADD R5, R3, 0x29 ;  /* 0x0000002903057836 */ /* 0x000fe20000000000 */
[----:B------:R-:W-:Y:S02]  /*1820*/  FMNMX R7, R35, R4, !PT ;  /* 0x0000000423077209 */ /* 0x000fe40007800000 */
[----:B------:R-:W-:-:S02]  /*1830*/  FSEL R39, R39, -INF , P5 ;  /* 0xff80000027277808 */ /* 0x000fc40002800000 */
[----:B------:R-:W-:Y:S02]  /*1840*/  FMNMX R4, R38, R7, !PT ;  /* 0x0000000726047209 */ /* 0x000fe40007800000 */
[----:B------:R-:W-:Y:S02]  /*1850*/  FSEL R33, R33, -INF , P5 ;  /* 0xff80000021217808 */ /* 0x000fe40002800000 */
[C---:B------:R-:W-:Y:S02]  /*1860*/  ISETP.GE.AND P5, PT, R0.reuse, R5, PT ;  /* 0x000000050000720c */ /* 0x040fe40003fa6270 */
[----:B------:R-:W-:Y:S02]  /*1870*/  IADD3 R5, R3, 0x30, RZ ;  /* 0x0000003003057810 */ /* 0x000fe40007ffe0ff */
[----:B------:R-:W-:Y:S02]  /*1880*/  FMNMX R7, R39, R4, !PT ;  /* 0x0000000427077209 */ /* 0x000fe40007800000 */
[----:B------:R-:W-:-:S02]  /*1890*/  ISETP.GE.AND P6, PT, R0, R5, PT ;  /* 0x000000050000720c */ /* 0x000fc40003fc6270 */
[----:B------:R-:W-:Y:S02]  /*18a0*/  IADD3 R5, R3, 0x38, RZ ;  /* 0x0000003803057810 */ /* 0x000fe40007ffe0ff */
[----:B------:R-:W-:Y:S02]  /*18b0*/  FMNMX R4, R42, R7, !PT ;  /* 0x000000072a047209 */ /* 0x000fe40007800000 */
[----:B------:R-:W-:Y:S02]  /*18c0*/  FSEL R40, R40, -INF , P2 ;  /* 0xff80000028287808 */ /* 0x000fe40001000000 */
[----:B------:R-:W-:Y:S02]  /*18d0*/  FSEL R46, R46, -INF , P2 ;  /* 0xff8000002e2e7808 */ /* 0x000fe40001000000 */
[----:B------:R-:W-:Y:S02]  /*18e0*/  ISETP.GE.AND P2, PT, R0, R5, PT ;  /* 0x000000050000720c */ /* 0x000fe40003f46270 */
[----:B------:R-:W-:-:S02]  /*18f0*/  FMNMX R7, R43, R4, !PT ;  /* 0x000000042b077209 */ /* 0x000fc40007800000 */
[----:B------:R-:W-:Y:S02]  /*1900*/  IADD3 R5, R3, 0x39, RZ ;  /* 0x0000003903057810 */ /* 0x000fe40007ffe0ff */
[----:B------:R-:W-:Y:S02]  /*1910*/  FSEL R41, R41, -INF , P3 ;  /* 0xff80000029297808 */ /* 0x000fe40001800000 */
[----:B------:R-:W-:Y:S02]  /*1920*/  FSEL R47, R47, -INF , P3 ;  /* 0xff8000002f2f7808 */ /* 0x000fe40001800000 */
[----:B------:R-:W-:Y:S02]  /*1930*/  FMNMX R4, R46, R7, !PT ;  /* 0x000000072e047209 */ /* 0x000fe40007800000 */
[----:B------:R-:W-:Y:S02]  /*1940*/  ISETP.GE.AND P3, PT, R0, R5, PT ;  /* 0x000000050000720c */ /* 0x000fe40003f66270 */
[----:B------:R-:W-:-:S02]  /*1950*/  IADD3 R5, R3, 0x40, RZ ;  /* 0x0000004003057810 */ /* 0x000fc40007ffe0ff */
[----:B------:R-:W-:Y:S02]  /*1960*/  FSEL R50, R50, -INF , P4 ;  /* 0xff80000032327808 */ /* 0x000fe40002000000 */
[----:B------:R-:W-:Y:S02]  /*1970*/  FMNMX R7, R47, R4, !PT ;  /* 0x000000042f077209 */ /* 0x000fe40007800000 */
[----:B------:R-:W-:Y:S02]  /*1980*/  FSEL R44, R44, -INF , P4 ;  /* 0xff8000002c2c7808 */ /* 0x000fe40002000000 */
[----:B------:R-:W-:Y:S02]  /*1990*/  ISETP.GE.AND P4, PT, R0, R5, PT ;  /* 0x000000050000720c */ /* 0x000fe40003f86270 */
[----:B------:R-:W-:Y:S02]  /*19a0*/  IADD3 R5, R3, 0x41, RZ ;  /* 0x0000004103057810 */ /* 0x000fe40007ffe0ff */
[----:B------:R-:W-:-:S02]  /*19b0*/  FSEL R51, R51, -INF , P5 ;  /* 0xff80000033337808 */ /* 0x000fc40002800000 */
[----:B------:R-:W-:Y:S02]  /*19c0*/  FMNMX R4, R50, R7, !PT ;  /* 0x0000000732047209 */ /* 0x000fe40007800000 */
[----:B------:R-:W-:Y:S02]  /*19d0*/  FMNMX R7, R24, R25, !PT ;  /* 0x0000001918077209 */ /* 0x000fe40007800000 */
[----:B------:R-:W-:Y:S02]  /*19e0*/  FSEL R45, R45, -INF , P5 ;  /* 0xff8000002d2d7808 */ /* 0x000fe40002800000 */
[----:B------:R-:W-:Y:S02]  /*19f0*/  ISETP.GE.AND P5, PT, R0, R5, PT ;  /* 0x000000050000720c */ /* 0x000fe40003fa6270 */
[----:B------:R-:W-:Y:S02]  /*1a00*/  IADD3 R5, R3, 0x48, RZ ;  /* 0x0000004803057810 */ /* 0x000fe40007ffe0ff */
[----:B------:R-:W-:-:S02]  /*1a10*/  FMNMX R11, R51, R4, !PT ;  /* 0x00000004330b7209 */ /* 0x000fc40007800000 */
[----:B------:R-:W-:Y:S02]  /*1a20*/  FMNMX R4, R28, R7, !PT ;  /* 0x000000071c047209 */ /* 0x000fe40007800000 */
[----:B------:R-:W-:Y:S02]  /*1a30*/  FSEL R48, R48, -INF , P6 ;  /* 0xff80000030307808 */ /* 0x000fe40003000000 */
[----:B------:R-:W-:Y:S02]  /*1a40*/  FSEL R54, R54, -INF , P6 ;  /* 0xff80000036367808 */ /* 0x000fe40003000000 */
[----:B------:R-:W-:Y:S02]  /*1a50*/  ISETP.GE.AND P6, PT, R0, R5, PT ;  /* 0x000000050000720c */ /* 0x000fe40003fc6270 */
[----:B------:R-:W-:Y:S02]  /*1a60*/  IADD3 R5, R3, 0x49, RZ ;  /* 0x0000004903057810 */ /* 0x000fe40007ffe0ff */
[----:B------:R-:W-:-:S02]  /*1a70*/  FMNMX R7, R29, R4, !PT ;  /* 0x000000041d077209 */ /* 0x000fc40007800000 */
[----:B------:R-:W-:Y:S02]  /*1a80*/  FSEL R49, R49, -INF , P1 ;  /* 0xff80000031317808 */ /* 0x000fe40000800000 */
[----:B------:R-:W-:Y:S02]  /*1a90*/  FSEL R55, R55, -INF , P1 ;  /* 0xff80000037377808 */ /* 0x000fe40000800000 */
[----:B------:R-:W-:Y:S02]  /*1aa0*/  ISETP.GE.AND P1, PT, R0, R5, PT ;  /* 0x000000050000720c */ /* 0x000fe40003f26270 */
[----:B------:R-:W-:Y:S02]  /*1ab0*/  FMNMX R4, R32, R7, !PT ;  /* 0x0000000720047209 */ /* 0x000fe40007800000 */
[----:B------:R-:W-:Y:S02]  /*1ac0*/  IADD3 R5, R3, 0x50, RZ ;  /* 0x0000005003057810 */ /* 0x000fe40007ffe0ff */
[----:B------:R-:W-:-:S02]  /*1ad0*/  FMNMX R6, R54, R11, !PT ;  /* 0x0000000b36067209 */ /* 0x000fc40007800000 */
[----:B------:R-:W-:Y:S02]  /*1ae0*/  FSEL R52, R52, -INF , P2 ;  /* 0xff80000034347808 */ /* 0x000fe40001000000 */
[----:B------:R-:W-:Y:S02]  /*1af0*/  FSEL R58, R58, -INF , P2 ;  /* 0xff8000003a3a7808 */ /* 0x000fe40001000000 */
[----:B------:R-:W-:Y:S02]  /*1b00*/  FMNMX R7, R33, R4, !PT ;  /* 0x0000000421077209 */ /* 0x000fe40007800000 */
[----:B------:R-:W-:Y:S02]  /*1b10*/  ISETP.GE.AND P2, PT, R0, R5, PT ;  /* 0x000000050000720c */ /* 0x000fe40003f46270 */
[----:B------:R-:W-:Y:S02]  /*1b20*/  IADD3 R5, R3, 0x51, RZ ;  /* 0x0000005103057810 */ /* 0x000fe40007ffe0ff */
[----:B------:R-:W-:-:S02]  /*1b30*/  FMNMX R11, R55, R6, !PT ;  /* 0x00000006370b7209 */ /* 0x000fc40007800000 */
[----:B------:R-:W-:Y:S02]  /*1b40*/  FMNMX R4, R36, R7, !PT ;  /* 0x0000000724047209 */ /* 0x000fe40007800000 */
[----:B------:R-:W-:Y:S02]  /*1b50*/  FSEL R53, R53, -INF , P3 ;  /* 0xff80000035357808 */ /* 0x000fe40001800000 */
[----:B------:R-:W-:Y:S02]  /*1b60*/  FSEL R59, R59, -INF , P3 ;  /* 0xff8000003b3b7808 */ /* 0x000fe40001800000 */
[----:B------:R-:W-:Y:S02]  /*1b70*/  ISETP.GE.AND P3, PT, R0, R5, PT ;  /* 0x000000050000720c */ /* 0x000fe40003f66270 */
[----:B------:R-:W-:Y:S02]  /*1b80*/  FMNMX R6, R58, R11, !PT ;  /* 0x0000000b3a067209 */ /* 0x000fe40007800000 */
[----:B------:R-:W-:-:S02]  /*1b90*/  IADD3 R5, R3, 0x58, RZ ;  /* 0x0000005803057810 */ /* 0x000fc40007ffe0ff */
[----:B------:R-:W-:Y:S02]  /*1ba0*/  FMNMX R7, R37, R4, !PT ;  /* 0x0000000425077209 */ /* 0x000fe40007800000 */
[----:B------:R-:W-:Y:S02]  /*1bb0*/  FSEL R56, R56, -INF , P4 ;  /* 0xff80000038387808 */ /* 0x000fe40002000000 */
[----:B------:R-:W-:Y:S02]  /*1bc0*/  FSEL R62, R62, -INF , P4 ;  /* 0xff8000003e3e7808 */ /* 0x000fe40002000000 */
[----:B------:R-:W-:Y:S02]  /*1bd0*/  FMNMX R11, R59, R6, !PT ;  /* 0x000000063b0b7209 */ /* 0x000fe40007800000 */
[----:B------:R-:W-:Y:S02]  /*1be0*/  ISETP.GE.AND P4, PT, R0, R5, PT ;  /* 0x000000050000720c */ /* 0x000fe40003f86270 */
[----:B------:R-:W-:-:S02]  /*1bf0*/  IADD3 R5, R3, 0x59, RZ ;  /* 0x0000005903057810 */ /* 0x000fc40007ffe0ff */
[----:B------:R-:W-:Y:S02]  /*1c00*/  FMNMX R4, R40, R7, !PT ;  /* 0x0000000728047209 */ /* 0x000fe40007800000 */
[----:B------:R-:W-:Y:S02]  /*1c10*/  FSEL R63, R63, -INF , P5 ;  /* 0xff8000003f3f7808 */ /* 0x000fe40002800000 */
[----:B------:R-:W-:Y:S02]  /*1c20*/  FMNMX R6, R62, R11, !PT ;  /* 0x0000000b3e067209 */ /* 0x000fe40007800000 */
[----:B------:R-:W-:Y:S02]  /*1c30*/  FSEL R57, R57, -INF , P5 ;  /* 0xff80000039397808 */ /* 0x000fe40002800000 */
[----:B------:R-:W-:Y:S02]  /*1c40*/  ISETP.GE.AND P5, PT, R0, R5, PT ;  /* 0x000000050000720c */ /* 0x000fe40003fa6270 */
[----:B------:R-:W-:-:S02]  /*1c50*/  FMNMX R7, R41, R4, !PT ;  /* 0x0000000429077209 */ /* 0x000fc40007800000 */
[----:B------:R-:W-:Y:S02]  /*1c60*/  IADD3 R5, R3, 0x60, RZ ;  /* 0x0000006003057810 */ /* 0x000fe40007ffe0ff */
[----:B------:R-:W-:Y:S02]  /*1c70*/  FSEL R66, R66, -INF , P6 ;  /* 0xff80000042427808 */ /* 0x000fe40003000000 */
[----:B------:R-:W-:Y:S02]  /*1c80*/  FMNMX R11, R63, R6, !PT ;  /* 0x000000063f0b7209 */ /* 0x000fe40007800000 */
[----:B------:R-:W-:Y:S02]  /*1c90*/  FSEL R60, R60, -INF , P6 ;  /* 0xff8000003c3c7808 */ /* 0x000fe40003000000 */
[----:B------:R-:W-:Y:S02]  /*1ca0*/  FMNMX R4, R44, R7, !PT ;  /* 0x000000072c047209 */ /* 0x000fe40007800000 */
[----:B------:R-:W-:-:S02]  /*1cb0*/  ISETP.GE.AND P6, PT, R0, R5, PT ;  /* 0x000000050000720c */ /* 0x000fc40003fc6270 */
[----:B------:R-:W-:Y:S02]  /*1cc0*/  IADD3 R5, R3, 0x61, RZ ;  /* 0x0000006103057810 */ /* 0x000fe40007ffe0ff */
[----:B------:R-:W-:Y:S02]  /*1cd0*/  FSEL R67, R67, -INF , P1 ;  /* 0xff80000043437808 */ /* 0x000fe40000800000 */
[----:B------:R-:W-:Y:S02]  /*1ce0*/  FMNMX R6, R66, R11, !PT ;  /* 0x0000000b42067209 */ /* 0x000fe40007800000 */
[----:B------:R-:W-:Y:S02]  /*1cf0*/  FMNMX R7, R45, R4, !PT ;  /* 0x000000042d077209 */ /* 0x000fe40007800000 */
[----:B------:R-:W-:Y:S02]  /*1d00*/  FSEL R61, R61, -INF , P1 ;  /* 0xff8000003d3d7808 */ /* 0x000fe40000800000 */
[----:B------:R-:W-:-:S02]  /*1d10*/  ISETP.GE.AND P1, PT, R0, R5, PT ;  /* 0x000000050000720c */ /* 0x000fc40003f26270 */
[----:B------:R-:W-:Y:S02]  /*1d20*/  FSEL R70, R70, -INF , P2 ;  /* 0xff80000046467808 */ /* 0x000fe40001000000 */
[----:B------:R-:W-:Y:S02]  /*1d30*/  FMNMX R11, R67, R6, !PT ;  /* 0x00000006430b7209 */ /* 0x000fe40007800000 */
[----:B------:R-:W-:Y:S02]  /*1d40*/  IADD3 R5, R3, 0x68, RZ ;  /* 0x0000006803057810 */ /* 0x000fe40007ffe0ff */
[----:B------:R-:W-:Y:S02]  /*1d50*/  FMNMX R4, R48, R7, !PT ;  /* 0x0000000730047209 */ /* 0x000fe40007800000 */
[----:B------:R-:W-:Y:S02]  /*1d60*/  FSEL R64, R64, -INF , P2 ;  /* 0xff80000040407808 */ /* 0x000fe40001000000 */
[----:B------:R-:W-:-:S02]  /*1d70*/  FSEL R71, R71, -INF , P3 ;  /* 0xff80000047477808 */ /* 0x000fc40001800000 */
[----:B------:R-:W-:Y:S02]  /*1d80*/  FMNMX R6, R70, R11, !PT ;  /* 0x0000000b46067209 */ /* 0x000fe40007800000 */
[----:B------:R-:W-:Y:S02]  /*1d90*/  ISETP.GE.AND P2, PT, R0, R5, PT ;  /* 0x000000050000720c */ /* 0x000fe40003f46270 */
[----:B------:R-:W-:Y:S02]  /*1da0*/  IADD3 R5, R3, 0x69, RZ ;  /* 0x0000006903057810 */ /* 0x000fe40007ffe0ff */
[----:B------:R-:W-:Y:S02]  /*1db0*/  FMNMX R7, R49, R4, !PT ;  /* 0x0000000431077209 */ /* 0x000fe40007800000 */
[----:B------:R-:W-:Y:S02]  /*1dc0*/  FSEL R74, R74, -INF , P4 ;  /* 0xff8000004a4a7808 */ /* 0x000fe40002000000 */
[----:B------:R-:W-:-:S02]  /*1dd0*/  FMNMX R11, R71, R6, !PT ;  /* 0x00000006470b7209 */ /* 0x000fc40007800000 */
[----:B------:R-:W-:Y:S02]  /*1de0*/  FSEL R65, R65, -INF , P3 ;  /* 0xff80000041417808 */ /* 0x000fe40001800000 */
[----:B------:R-:W-:Y:S01]  /*1df0*/  ISETP.GE.AND P3, PT, R0, R5, PT ;  /* 0x000000050000720c */ /* 0x000fe20003f66270 */
[----:B------:R-:W-:Y:S01]  /*1e00*/  VIADD R5, R3, 0x70 ;  /* 0x0000007003057836 */ /* 0x000fe20000000000 */
[----:B------:R-:W-:Y:S02]  /*1e10*/  FMNMX R4, R52, R7, !PT ;  /* 0x0000000734047209 */ /* 0x000fe40007800000 */
[----:B------:R-:W-:Y:S02]  /*1e20*/  FSEL R75, R75, -INF , P5 ;  /* 0xff8000004b4b7808 */ /* 0x000fe40002800000 */
[----:B------:R-:W-:Y:S02]  /*1e30*/  FMNMX R6, R74, R11, !PT ;  /* 0x0000000b4a067209 */ /* 0x000fe40007800000 */
[----:B------:R-:W-:-:S02]  /*1e40*/  FMNMX R7, R53, R4, !PT ;  /* 0x0000000435077209 */ /* 0x000fc40007800000 */
[----:B------:R-:W-:Y:S02]  /*1e50*/  FSEL R68, R68, -INF , P4 ;  /* 0xff80000044447808 */ /* 0x000fe40002000000 */
[----:B------:R-:W-:Y:S02]  /*1e60*/  FSEL R78, R78, -INF , P6 ;  /* 0xff8000004e4e7808 */ /* 0x000fe40003000000 */
[----:B------:R-:W-:Y:S02]  /*1e70*/  FMNMX R11, R75, R6, !PT ;  /* 0x000000064b0b7209 */ /* 0x000fe40007800000 */
[----:B------:R-:W-:Y:S02]  /*1e80*/  ISETP.GE.AND P4, PT, R0, R5, PT ;  /* 0x000000050000720c */ /* 0x000fe40003f86270 */
[----:B------:R-:W-:Y:S02]  /*1e90*/  IADD3 R5, R3, 0x71, RZ ;  /* 0x0000007103057810 */ /* 0x000fe40007ffe0ff */
[----:B------:R-:W-:-:S02]  /*1ea0*/  FMNMX R4, R56, R7, !PT ;  /* 0x0000000738047209 */ /* 0x000fc40007800000 */
[----:B------:R-:W-:Y:S02]  /*1eb0*/  FSEL R79, R79, -INF , P1 ;  /* 0xff8000004f4f7808 */ /* 0x000fe40000800000 */
[----:B------:R-:W-:Y:S02]  /*1ec0*/  FMNMX R6, R78, R11, !PT ;  /* 0x0000000b4e067209 */ /* 0x000fe40007800000 */
[----:B------:R-:W-:Y:S02]  /*1ed0*/  FSEL R69, R69, -INF , P5 ;  /* 0xff80000045457808 */ /* 0x000fe40002800000 */
[----:B------:R-:W-:Y:S02]  /*1ee0*/  ISETP.GE.AND P5, PT, R0, R5, PT ;  /* 0x000000050000720c */ /* 0x000fe40003fa6270 */
[----:B------:R-:W-:Y:S02]  /*1ef0*/  FMNMX R5, R57, R4, !PT ;  /* 0x0000000439057209 */ /* 0x000fe40007800000 */
[----:B------:R-:W-:-:S02]  /*1f00*/  FSEL R82, R82, -INF , P2 ;  /* 0xff80000052527808 */ /* 0x000fc40001000000 */
[----:B------:R-:W-:Y:S02]  /*1f10*/  FMNMX R11, R79, R6, !PT ;  /* 0x000000064f0b7209 */ /* 0x000fe40007800000 */
[----:B------:R-:W-:Y:S02]  /*1f20*/  FMNMX R4, R60, R5, !PT ;  /* 0x000000053c047209 */ /* 0x000fe40007800000 */
[----:B------:R-:W-:Y:S02]  /*1f30*/  FSEL R83, R83, -INF , P3 ;  /* 0xff80000053537808 */ /* 0x000fe40001800000 */
[----:B------:R-:W-:Y:S02]  /*1f40*/  FMNMX R6, R82, R11, !PT ;  /* 0x0000000b52067209 */ /* 0x000fe40007800000 */
[----:B------:R-:W-:Y:S02]  /*1f50*/  FMNMX R5, R61, R4, !PT ;  /* 0x000000043d057209 */ /* 0x000fe40007800000 */
[----:B------:R-:W-:-:S02]  /*1f60*/  FSEL R86, R86, -INF , P4 ;  /* 0xff80000056567808 */ /* 0x000fc40002000000 */
[----:B------:R-:W-:Y:S02]  /*1f70*/  FMNMX R7, R83, R6, !PT ;  /* 0x0000000653077209 */ /* 0x000fe40007800000 */
[----:B------:R-:W-:Y:S02]  /*1f80*/  FMNMX R4, R64, R5, !PT ;  /* 0x0000000540047209 */ /* 0x000fe40007800000 */
[----:B------:R-:W-:Y:S02]  /*1f90*/  FSEL R87, R87, -INF , P5 ;  /* 0xff80000057577808 */ /* 0x000fe40002800000 */
[----:B------:R-:W-:Y:S02]  /*1fa0*/  FMNMX R6, R86, R7, !PT ;  /* 0x0000000756067209 */ /* 0x000fe40007800000 */
[----:B------:R-:W-:Y:S02]  /*1fb0*/  FMNMX R5, R65, R4, !PT ;  /* 0x0000000441057209 */ /* 0x000fe40007800000 */
[----:B------:R-:W-:-:S02]  /*1fc0*/  FMNMX R6, R87, R6, !PT ;  /* 0x0000000657067209 */ /* 0x000fc40007800000 */
[----:B------:R-:W-:Y:S02]  /*1fd0*/  FMNMX R4, R68, R5, !PT ;  /* 0x0000000544047209 */ /* 0x000fe40007800000 */
[----:B------:R-:W-:Y:S01]  /*1fe0*/  FSEL R72, R72, -INF , P6 ;  /* 0xff80000048487808 */ /* 0x000fe20003000000 */
[----:B------:R-:W1:Y:S01]  /*1ff0*/  SHFL.BFLY PT, R11, R6, 0x1, 0x1f ;  /* 0x0c201f00060b7f89 */ /* 0x000e6200000e0000 */
[----:B------:R-:W-:Y:S02]  /*2000*/  FMNMX R5, R69, R4, !PT ;  /* 0x0000000445057209 */ /* 0x000fe40007800000 */
[----:B------:R-:W-:Y:S02]  /*2010*/  FSEL R73, R73, -INF , P1 ;  /* 0xff80000049497808 */ /* 0x000fe40000800000 */
[----:B------:R-:W-:Y:S02]  /*2020*/  FMNMX R4, R72, R5, !PT ;  /* 0x0000000548047209 */ /* 0x000fe40007800000 */
[----:B------:R-:W-:-:S02]  /*2030*/  FSEL R76, R76, -INF , P2 ;  /* 0xff8000004c4c7808 */ /* 0x000fc40001000000 */
[----:B------:R-:W-:Y:S02]  /*2040*/  FMNMX R7, R73, R4, !PT ;  /* 0x0000000449077209 */ /* 0x000fe40007800000 */
[----:B------:R-:W-:Y:S02]  /*2050*/  FSEL R77, R77, -INF , P3 ;  /* 0xff8000004d4d7808 */ /* 0x000fe40001800000 */
[----:B------:R-:W-:Y:S02]  /*2060*/  FMNMX R4, R76, R7, !PT ;  /* 0x000000074c047209 */ /* 0x000fe40007800000 */
[----:B------:R-:W-:Y:S02]  /*2070*/  IADD3 R5, R3, 0x78, RZ ;  /* 0x0000007803057810 */ /* 0x000fe40007ffe0ff */
[----:B------:R-:W-:Y:S02]  /*2080*/  FSEL R80, R80, -INF , P4 ;  /* 0xff80000050507808 */ /* 0x000fe40002000000 */
[----:B------:R-:W-:-:S02]  /*2090*/  FMNMX R7, R77, R4, !PT ;  /* 0x000000044d077209 */ /* 0x000fc40007800000 */
[----:B------:R-:W-:Y:S02]  /*20a0*/  ISETP.GE.AND P1, PT, R0, R5, PT ;  /* 0x000000050000720c */ /* 0x000fe40003f26270 */
[----:B------:R-:W-:Y:S02]  /*20b0*/  IADD3 R5, R3, 0x79, RZ ;  /* 0x0000007903057810 */ /* 0x000fe40007ffe0ff */
[----:B------:R-:W-:Y:S02]  /*20c0*/  FSEL R81, R81, -INF , P5 ;  /* 0xff80000051517808 */ /* 0x000fe40002800000 */
[----:B------:R-:W-:Y:S02]  /*20d0*/  FMNMX R4, R80, R7, !PT ;  /* 0x0000000750047209 */ /* 0x000fe40007800000 */
[----:B-1----:R-:W-:Y:S02]  /*20e0*/  FMNMX R11, R6, R11, !PT ;  /* 0x0000000b060b7209 */ /* 0x002fe40007800000 */
[----:B------:R-:W-:-:S02]  /*20f0*/  ISETP.GE.AND P2, PT, R0, R5, PT ;  /* 0x000000050000720c */ /* 0x000fc40003f46270 */
[----:B------:R-:W-:Y:S01]  /*2100*/  FSEL R84, R84, -INF , P1 ;  /* 0xff80000054547808 */ /* 0x000fe20000800000 */
[----:B------:R-:W1:Y:S01]  /*2110*/  SHFL.BFLY PT, R6, R11, 0x2, 0x1f ;  /* 0x0c401f000b067f89 */ /* 0x000e6200000e0000 */
[----:B------:R-:W-:Y:S02]  /*2120*/  FMNMX R5, R81, R4, !PT ;  /* 0x0000000451057209 */ /* 0x000fe40007800000 */
[----:B------:R-:W-:Y:S02]  /*2130*/  FSEL R85, R85, -INF , P2 ;  /* 0xff80000055557808 */ /* 0x000fe40001000000 */
[----:B------:R-:W-:-:S04]  /*2140*/  FMNMX R4, R84, R5, !PT ;  /* 0x0000000554047209 */ /* 0x000fc80007800000 */
[----:B------:R-:W-:-:S05]  /*2150*/  FMNMX R4, R85, R4, !PT ;  /* 0x0000000455047209 */ /* 0x000fca0007800000 */
[----:B------:R-:W2:Y:S01]  /*2160*/  SHFL.BFLY PT, R5, R4, 0x1, 0x1f ;  /* 0x0c201f0004057f89 */ /* 0x000ea200000e0000 */
[----:B-1----:R-:W-:-:S04]  /*2170*/  FMNMX R7, R11, R6, !PT ;  /* 0x000000060b077209 */ /* 0x002fc80007800000 */
[----:B------:R-:W-:-:S04]  /*2180*/  FSETP.NEU.AND P1, PT, R7, -INF , PT ;  /* 0xff8000000700780b */ /* 0x000fc80003f2d000 */
[----:B------:R-:W-:-:S05]  /*2190*/  FSEL R6, R7, RZ, P1 ;  /* 0x000000ff07067208 */ /* 0x000fca0000800000 */
[----:B------:R-:W-:Y:S01]  /*21a0*/  FMUL R10, R6, UR10 ;  /* 0x0000000a060a7c20 */ /* 0x000fe20008400000 */
[----:B--2---:R-:W-:Y:S01]  /*21b0*/  FMNMX R5, R4, R5, !PT ;  /* 0x0000000504057209 */ /* 0x004fe20007800000 */
[----:B------:R-:W-:Y:S02]  /*21c0*/  ULDC UR10, c[0x0][0x604] ;  /* 0x00018100000a7ab9 */ /* 0x000fe40000000800 */
[--C-:B------:R-:W-:Y:S01]  /*21d0*/  FFMA R11, R26, UR10, -R10.reuse ;  /* 0x0000000a1a0b7c23 */ /* 0x100fe2000800080a */
[----:B------:R-:W-:Y:S01]  /*21e0*/  ULDC UR10, c[0x0][0x604] ;  /* 0x00018100000a7ab9 */ /* 0x000fe20000000800 */
[----:B------:R-:W1:Y:S01]  /*21f0*/  SHFL.BFLY PT, R6, R5, 0x2, 0x1f ;  /* 0x0c401f0005067f89 */ /* 0x000e6200000e0000 */
[--C-:B------:R-:W-:Y:S01]  /*2200*/  FFMA R12, R27, UR10, -R10.reuse ;  /* 0x0000000a1b0c7c23 */ /* 0x100fe2000800080a */
[----:B------:R-:W-:Y:S01]  /*2210*/  ULDC UR10, c[0x0][0x604] ;  /* 0x00018100000a7ab9 */ /* 0x000fe20000000800 */
[----:B------:R-:W-:Y:S01]  /*2220*/  FSETP.GEU.AND P1, PT, R11, -126, PT ;  /* 0xc2fc00000b00780b */ /* 0x000fe20003f2e000 */
        /* <DEDUP_REMOVED lines=12> */
[----:B------:R-:W-:Y:S01]  /*22f0*/  @!P1 FMUL R11, R11, 0.5 ;  /* 0x3f0000000b0b9820 */ /* 0x000fe20000400000 */
[--C-:B------:R-:W-:Y:S01]  /*2300*/  FFMA R31, R38, UR10, -R10.reuse ;  /* 0x0000000a261f7c23 */ /* 0x100fe2000800080a */
[----:B------:R-:W-:Y:S01]  /*2310*/  ULDC UR10, c[0x0][0x604] ;  /* 0x00018100000a7ab9 */ /* 0x000fe20000000800 */
[----:B------:R-:W-:Y:S01]  /*2320*/  @!P4 FMUL R12, R12, 0.5 ;  /* 0x3f0000000c0cc820 */ /* 0x000fe20000400000 */
[--C-:B------:R-:W-:Y:S01]  /*2330*/  FFMA R18, R39, UR10, -R10.reuse ;  /* 0x0000000a27127c23 */ /* 0x100fe2000800080a */
[----:B------:R-:W-:Y:S01]  /*2340*/  ULDC UR10, c[0x0][0x604] ;  /* 0x00018100000a7ab9 */ /* 0x000fe20000000800 */
[----:B------:R-:W2:Y:S01]  /*2350*/  MUFU.EX2 R11, R11 ;  /* 0x0000000b000b7308 */ /* 0x000ea20000000800 */
[----:B------:R-:W-:Y:S01]  /*2360*/  @!P3 FMUL R27, R27, 0.5 ;  /* 0x3f0000001b1bb820 */ /* 0x000fe20000400000 */
[----:B-1----:R-:W-:Y:S01]  /*2370*/  FMNMX R6, R5, R6, !PT ;  /* 0x0000000605067209 */ /* 0x002fe20007800000 */
[----:B------:R-:W-:Y:S01]  /*2380*/  @!P2 FMUL R14, R14, 0.5 ;  /* 0x3f0000000e0ea820 */ /* 0x000fe20000400000 */
[--C-:B------:R-:W-:Y:S01]  /*2390*/  FFMA R15, R42, UR10, -R10.reuse ;  /* 0x0000000a2a0f7c23 */ /* 0x100fe2000800080a */
[----:B------:R-:W-:Y:S01]  /*23a0*/  ULDC UR10, c[0x0][0x604] ;  /* 0x00018100000a7ab9 */ /* 0x000fe20000000800 */
[C---:B------:R-:W-:Y:S01]  /*23b0*/  FSETP.NEU.AND P5, PT, R6.reuse, -INF , PT ;  /* 0xff8000000600780b */ /* 0x040fe20003fad000 */
[----:B------:R-:W-:Y:S01]  /*23c0*/  @!P6 FMUL R13, R13, 0.5 ;  /* 0x3f0000000d0de820 */ /* 0x000fe20000400000 */
[----:B------:R-:W1:Y:S01]  /*23d0*/  MUFU.EX2 R12, R12 ;  /* 0x0000000c000c7308 */ /* 0x000e620000000800 */
[--C-:B------:R-:W-:Y:S01]  /*23e0*/  FFMA R20, R43, UR10, -R10.reuse ;  /* 0x0000000a2b147c23 */ /* 0x100fe2000800080a */
[----:B------:R-:W-:Y:S01]  /*23f0*/  FSEL R4, R6, RZ, P5 ;  /* 0x000000ff06047208 */ /* 0x000fe20002800000 */
[----:B------:R-:W-:Y:S01]  /*2400*/  ULDC UR10, c[0x0][0x604] ;  /* 0x00018100000a7ab9 */ /* 0x000fe20000000800 */
[----:B------:R-:W-:Y:S01]  /*2410*/  FSETP.GEU.AND P5, PT, R16, -126, PT ;  /* 0xc2fc00001000780b */ /* 0x000fe20003fae000 */
[----:B------:R-:W-:Y:S01]  /*2420*/  FFMA R35, R46, UR10, -R10 ;  /* 0x0000000a2e237c23 */ /* 0x000fe2000800080a */
[----:B------:R-:W-:-:S02]  /*2430*/  ULDC UR10, c[0x0][0x604] ;  /* 0x00018100000a7ab9 */ /* 0x000fc40000000800 */
[----:B------:R-:W3:Y:S01]  /*2440*/  MUFU.EX2 R14, R14 ;  /* 0x0000000e000e7308 */ /* 0x000ee20000000800 */
[----:B--2---:R-:W-:Y:S01]  /*2450*/  @!P1 FMUL R11, R11, R11 ;  /* 0x0000000b0b0b9220 */ /* 0x004fe20000400000 */
[----:B------:R-:W-:Y:S01]  /*2460*/  FSETP.GEU.AND P1, PT, R31, -126, PT ;  /* 0xc2fc00001f00780b */ /* 0x000fe20003f2e000 */
[--C-:B------:R-:W-:Y:S01]  /*2470*/  FFMA R22, R47, UR10, -R10.reuse ;  /* 0x0000000a2f167c23 */ /* 0x100fe2000800080a */
[----:B------:R-:W-:Y:S02]  /*2480*/  ULDC UR10, c[0x0][0x604] ;  /* 0x00018100000a7ab9 */ /* 0x000fe40000000800 */
[--C-:B------:R-:W-:Y:S01]  /*2490*/  FFMA R17, R50, UR10, -R10.reuse ;  /* 0x0000000a32117c23 */ /* 0x100fe2000800080a */
[----:B------:R-:W-:Y:S01]  /*24a0*/  ULDC UR10, c[0x0][0x604] ;  /* 0x00018100000a7ab9 */ /* 0x000fe20000000800 */
[----:B------:R-:W2:Y:S01]  /*24b0*/  MUFU.EX2 R13, R13 ;  /* 0x0000000d000d7308 */ /* 0x000ea20000000800 */
[----:B------:R-:W-:Y:S01]  /*24c0*/  @!P5 FMUL R16, R16, 0.5 ;  /* 0x3f0000001010d820 */ /* 0x000fe20000400000 */
[----:B-1----:R-:W-:Y:S01]  /*24d0*/  @!P4 FMUL R12, R12, R12 ;  /* 0x0000000c0c0cc220 */ /* 0x002fe20000400000 */
[----:B------:R-:W-:Y:S01]  /*24e0*/  FSETP.GEU.AND P4, PT, R18, -126, PT ;  /* 0xc2fc00001200780b */ /* 0x000fe20003f8e000 */
[----:B------:R-:W-:Y:S01]  /*24f0*/  FFMA R26, R51, UR10, -R10 ;  /* 0x0000000a331a7c23 */ /* 0x000fe2000800080a */
[----:B------:R-:W-:-:S02]  /*2500*/  ULDC UR10, c[0x0][0x604] ;  /* 0x00018100000a7ab9 */ /* 0x000fc40000000800 */
[----:B------:R-:W-:Y:S01]  /*2510*/  @!P1 FMUL R31, R31, 0.5 ;  /* 0x3f0000001f1f9820 */ /* 0x000fe20000400000 */
[----:B------:R-:W1:Y:S01]  /*2520*/  MUFU.EX2 R27, R27 ;  /* 0x0000001b001b7308 */ /* 0x000e620000000800 */
[----:B---3--:R-:W-:Y:S01]  /*2530*/  @!P2 FMUL R14, R14, R14 ;  /* 0x0000000e0e0ea220 */ /* 0x008fe20000400000 */
[----:B------:R-:W-:Y:S01]  /*2540*/  FSETP.GEU.AND P2, PT, R20, -126, PT ;  /* 0xc2fc00001400780b */ /* 0x000fe20003f4e000 */
[--C-:B------:R-:W-:Y:S01]  /*2550*/  FFMA R30, R54, UR10, -R10.reuse ;  /* 0x0000000a361e7c23 */ /* 0x100fe2000800080a */
[----:B------:R-:W-:Y:S02]  /*2560*/  ULDC UR10, c[0x0][0x604] ;  /* 0x00018100000a7ab9 */ /* 0x000fe40000000800 */
[--C-:B------:R-:W-:Y:S01]  /*2570*/  FFMA R39, R55, UR10, -R10.reuse ;  /* 0x0000000a37277c23 */ /* 0x100fe2000800080a */
[----:B------:R-:W-:Y:S01]  /*2580*/  ULDC UR10, c[0x0][0x604] ;  /* 0x00018100000a7ab9 */ /* 0x000fe20000000800 */
[----:B------:R-:W3:Y:S01]  /*2590*/  MUFU.EX2 R16, R16 ;  /* 0x0000001000107308 */ /* 0x000ee20000000800 */
[----:B--2---:R-:W-:Y:S01]  /*25a0*/  @!P6 FMUL R13, R13, R13 ;  /* 0x0000000d0d0de220 */ /* 0x004fe20000400000 */
[----:B------:R-:W-:Y:S01]  /*25b0*/  FSETP.GEU.AND P6, PT, R35, -126, PT ;  /* 0xc2fc00002300780b */ /* 0x000fe20003fce000 */
[----:B------:R-:W-:Y:S01]  /*25c0*/  @!P4 FMUL R18, R18, 0.5 ;  /* 0x3f0000001212c820 */ /* 0x000fe20000400000 */
[----:B------:R-:W-:Y:S01]  /*25d0*/  FFMA R58, R58, UR10, -R10 ;  /* 0x0000000a3a3a7c23 */ /* 0x000fe2000800080a */
[----:B------:R-:W-:-:S02]  /*25e0*/  ULDC UR10, c[0x0][0x604] ;  /* 0x00018100000a7ab9 */ /* 0x000fc40000000800 */
[----:B------:R-:W-:Y:S01]  /*25f0*/  @!P2 FMUL R20, R20, 0.5 ;  /* 0x3f0000001414a820 */ /* 0x000fe20000400000 */
[----:B------:R-:W2:Y:S01]  /*2600*/  MUFU.EX2 R31, R31 ;  /* 0x0000001f001f7308 */ /* 0x000ea20000000800 */
[----:B-1----:R-:W-:Y:S01]  /*2610*/  @!P3 FMUL R27, R27, R27 ;  /* 0x0000001b1b1bb220 */ /* 0x002fe20000400000 */
[----:B------:R-:W-:Y:S01]  /*2620*/  FSETP.GEU.AND P3, PT, R15, -126, PT ;  /* 0xc2fc00000f00780b */ /* 0x000fe20003f6e000 */
[--C-:B------:R-:W-:Y:S01]  /*2630*/  FFMA R59, R59, UR10, -R10.reuse ;  /* 0x0000000a3b3b7c23 */ /* 0x100fe2000800080a */
[----:B------:R-:W-:Y:S02]  /*2640*/  ULDC UR10, c[0x0][0x604] ;  /* 0x00018100000a7ab9 */ /* 0x000fe40000000800 */
[----:B------:R-:W-:Y:S01]  /*2650*/  FFMA R5, R62, UR10, -R10 ;  /* 0x0000000a3e057c23 */ /* 0x000fe2000800080a */
[----:B------:R-:W-:Y:S01]  /*2660*/  @!P6 FMUL R35, R35, 0.5 ;  /* 0x3f0000002323e820 */ /* 0x000fe20000400000 */
[----:B------:R-:W1:Y:S01]  /*2670*/  MUFU.EX2 R20, R20 ;  /* 0x0000001400147308 */ /* 0x000e620000000800 */
[----:B---3--:R-:W-:Y:S01]  /*2680*/  @!P5 FMUL R16, R16, R16 ;  /* 0x000000101010d220 */ /* 0x008fe20000400000 */
[----:B------:R-:W-:Y:S01]  /*2690*/  FSETP.GEU.AND P5, PT, R22, -126, PT ;  /* 0xc2fc00001600780b */ /* 0x000fe20003fae000 */
[----:B------:R-:W-:-:S02]  /*26a0*/  ULDC UR10, c[0x0][0x604] ;  /* 0x00018100000a7ab9 */ /* 0x000fc40000000800 */
[--C-:B------:R-:W-:Y:S01]  /*26b0*/  FFMA R63, R63, UR10, -R10.reuse ;  /* 0x0000000a3f3f7c23 */ /* 0x100fe2000800080a */
[----:B------:R-:W-:Y:S01]  /*26c0*/  ULDC UR10, c[0x0][0x604] ;  /* 0x00018100000a7ab9 */ /* 0x000fe20000000800 */
[----:B------:R-:W-:Y:S01]  /*26d0*/  @!P3 FMUL R15, R15, 0.5 ;  /* 0x3f0000000f0fb820 */ /* 0x000fe20000400000 */
[----:B------:R-:W3:Y:S01]  /*26e0*/  MUFU.EX2 R18, R18 ;  /* 0x0000001200127308 */ /* 0x000ee20000000800 */
[----:B--2---:R-:W-:Y:S01]  /*26f0*/  @!P1 FMUL R31, R31, R31 ;  /* 0x0000001f1f1f9220 */ /* 0x004fe20000400000 */
[----:B------:R-:W-:Y:S01]  /*2700*/  FSETP.GEU.AND P1, PT, R17, -126, PT ;  /* 0xc2fc00001100780b */ /* 0x000fe20003f2e000 */
[--C-:B------:R-:W-:Y:S01]  /*2710*/  FFMA R19, R66, UR10, -R10.reuse ;  /* 0x0000000a42137c23 */ /* 0x100fe2000800080a */
[----:B------:R-:W-:Y:S02]  /*2720*/  ULDC UR10, c[0x0][0x604] ;  /* 0x00018100000a7ab9 */ /* 0x000fe40000000800 */
[----:B------:R-:W-:Y:S01]  /*2730*/  FFMA R67, R67, UR10, -R10 ;  /* 0x0000000a43437c23 */ /* 0x000fe2000800080a */
[----:B------:R-:W-:Y:S01]  /*2740*/  @!P5 FMUL R22, R22, 0.5 ;  /* 0x3f0000001616d820 */ /* 0x000fe20000400000 */
[----:B------:R-:W2:Y:S01]  /*2750*/  MUFU.EX2 R35, R35 ;  /* 0x0000002300237308 */ /* 0x000ea20000000800 */
[----:B-1----:R-:W-:Y:S01]  /*2760*/  @!P2 FMUL R20, R20, R20 ;  /* 0x000000141414a220 */ /* 0x002fe20000400000 */
[----:B------:R-:W-:Y:S01]  /*2770*/  FSETP.GEU.AND P2, PT, R39, -126, PT ;  /* 0xc2fc00002700780b */ /* 0x000fe20003f4e000 */
[----:B------:R-:W-:-:S02]  /*2780*/  ULDC UR10, c[0x0][0x604] ;  /* 0x00018100000a7ab9 */ /* 0x000fc40000000800 */
[--C-:B------:R-:W-:Y:S01]  /*2790*/  FFMA R21, R70, UR10, -R10.reuse ;  /* 0x0000000a46157c23 */ /* 0x100fe2000800080a */
[----:B------:R-:W-:Y:S01]  /*27a0*/  ULDC UR10, c[0x0][0x604] ;  /* 0x00018100000a7ab9 */ /* 0x000fe20000000800 */
[----:B------:R-:W-:Y:S01]  /*27b0*/  @!P1 FMUL R17, R17, 0.5 ;  /* 0x3f00000011119820 */ /* 0x000fe20000400000 */
[----:B------:R-:W1:Y:S01]  /*27c0*/  MUFU.EX2 R15, R15 ;  /* 0x0000000f000f7308 */ /* 0x000e620000000800 */
[----:B---3--:R-:W-:Y:S01]  /*27d0*/  @!P4 FMUL R18, R18, R18 ;  /* 0x000000121212c220 */ /* 0x008fe20000400000 */
[----:B------:R-:W-:Y:S01]  /*27e0*/  FSETP.GEU.AND P4, PT, R26, -126, PT ;  /* 0xc2fc00001a00780b */ /* 0x000fe20003f8e000 */
[----:B------:R-:W-:Y:S01]  /*27f0*/  FFMA R71, R71, UR10, -R10 ;  /* 0x0000000a47477c23 */ /* 0x000fe2000800080a */
[----:B------:R-:W-:-:S03]  /*2800*/  ULDC UR10, c[0x0][0x604] ;  /* 0x00018100000a7ab9 */ /* 0x000fc60000000800 */
[----:B------:R-:W-:Y:S01]  /*2810*/  @!P2 FMUL R39, R39, 0.5 ;  /* 0x3f0000002727a820 */ /* 0x000fe20000400000 */
[----:B------:R-:W3:Y:S01]  /*2820*/  MUFU.EX2 R22, R22 ;  /* 0x0000001600167308 */ /* 0x000ee20000000800 */
[----:B--2---:R-:W-:Y:S01]  /*2830*/  @!P6 FMUL R35, R35, R35 ;  /* 0x000000232323e220 */ /* 0x004fe20000400000 */
[----:B------:R-:W-:-:S05]  /*2840*/  FSETP.GEU.AND P6, PT, R58, -126, PT ;  /* 0xc2fc00003a00780b */ /* 0x000fca0003fce000 */
[----:B------:R-:W-:Y:S01]  /*2850*/  @!P4 FMUL R26, R26, 0.5 ;  /* 0x3f0000001a1ac820 */ /* 0x000fe20000400000 */
[----:B------:R-:W2:Y:S01]  /*2860*/  MUFU.EX2 R17, R17 ;  /* 0x0000001100117308 */ /* 0x000ea20000000800 */
[----:B-1----:R-:W-:Y:S01]  /*2870*/  @!P3 FMUL R15, R15, R15 ;  /* 0x0000000f0f0fb220 */ /* 0x002fe20000400000 */
[----:B------:R-:W-:-:S05]  /*2880*/  FSETP.GEU.AND P3, PT, R30, -126, PT ;  /* 0xc2fc00001e00780b */ /* 0x000fca0003f6e000 */
[----:B------:R-:W-:Y:S01]  /*2890*/  @!P6 FMUL R58, R58, 0.5 ;  /* 0x3f0000003a3ae820 */ /* 0x000fe20000400000 */
[----:B------:R-:W1:Y:S01]  /*28a0*/  MUFU.EX2 R39, R39 ;  /* 0x0000002700277308 */ /* 0x000e620000000800 */
[----:B---3--:R-:W-:Y:S01]  /*28b0*/  @!P5 FMUL R22, R22, R22 ;  /* 0x000000161616d220 */ /* 0x008fe20000400000 */
[----:B------:R-:W-:-:S05]  /*28c0*/  FSETP.GEU.AND P5, PT, R59, -126, PT ;  /* 0xc2fc00003b00780b */ /* 0x000fca0003fae000 */
        /* <DEDUP_REMOVED lines=17> */
[----:B------:R2:W4:Y:S01]  /*29e0*/  MUFU.EX2 R66, R5 ;  /* 0x0000000500427308 */ /* 0x0005220000000800 */
[----:B-1----:R-:W-:Y:S01]  /*29f0*/  @!P3 FMUL R30, R30, R30 ;  /* 0x0000001e1e1eb220 */ /* 0x002fe20000400000 */
[----:B------:R-:W-:-:S05]  /*2a00*/  FSETP.GEU.AND P3, PT, R19, -126, PT ;  /* 0xc2fc00001300780b */ /* 0x000fca0003f6e000 */
[----:B------:R-:W-:Y:S01]  /*2a10*/  @!P4 FMUL R63, R63, 0.5 ;  /* 0x3f0000003f3fc820 */ /* 0x000fe20000400000 */
[----:B------:R-:W1:Y:S01]  /*2a20*/  MUFU.EX2 R51, R67 ;  /* 0x0000004300337308 */ /* 0x000e620000000800 */
[----:B---3--:R-:W-:Y:S01]  /*2a30*/  @!P5 FMUL R47, R47, R47 ;  /* 0x0000002f2f2fd220 */ /* 0x008fe20000400000 */
[----:B------:R-:W-:Y:S01]  /*2a40*/  FSETP.GEU.AND P5, PT, R71, -126, PT ;  /* 0xc2fc00004700780b */ /* 0x000fe20003fae000 */
[--C-:B--2---:R-:W-:Y:S01]  /*2a50*/  FFMA R5, R74, UR10, -R10.reuse ;  /* 0x0000000a4a057c23 */ /* 0x104fe2000800080a */
[----:B------:R-:W-:Y:S02]  /*2a60*/  ULDC UR10, c[0x0][0x604] ;  /* 0x00018100000a7ab9 */ /* 0x000fe40000000800 */
[----:B------:R-:W-:Y:S01]  /*2a70*/  FFMA R75, R75, UR10, -R10 ;  /* 0x0000000a4b4b7c23 */ /* 0x000fe2000800080a */
[----:B------:R-:W-:Y:S01]  /*2a80*/  @!P3 FMUL R19, R19, 0.5 ;  /* 0x3f0000001313b820 */ /* 0x000fe20000400000 */
[----:B------:R-:W2:Y:S01]  /*2a90*/  MUFU.EX2 R74, R21 ;  /* 0x00000015004a7308 */ /* 0x000ea20000000800 */
[----:B----4-:R-:W-:Y:S01]  /*2aa0*/  @!P1 FMUL R66, R66, R66 ;  /* 0x0000004242429220 */ /* 0x010fe20000400000 */
[----:B------:R-:W-:Y:S01]  /*2ab0*/  FSETP.GEU.AND P1, PT, R5, -126, PT ;  /* 0xc2fc00000500780b */ /* 0x000fe20003f2e000 */
[----:B------:R-:W-:-:S04]  /*2ac0*/  ULDC UR10, c[0x0][0x604] ;  /* 0x00018100000a7ab9 */ /* 0x000fc80000000800 */
[----:B------:R-:W-:Y:S01]  /*2ad0*/  @!P5 FMUL R71, R71, 0.5 ;  /* 0x3f0000004747d820 */ /* 0x000fe20000400000 */
[----:B------:R-:W3:Y:S01]  /*2ae0*/  MUFU.EX2 R55, R63 ;  /* 0x0000003f00377308 */ /* 0x000ee20000000800 */
[----:B-1----:R-:W-:-:S06]  /*2af0*/  @!P2 FMUL R51, R51, R51 ;  /* 0x000000333333a220 */ /* 0x002fcc0000400000 */
[----:B------:R-:W-:Y:S01]  /*2b00*/  @!P1 FMUL R5, R5, 0.5 ;  /* 0x3f00000005059820 */ /* 0x000fe20000400000 */
[----:B------:R1:W4:Y:S01]  /*2b10*/  MUFU.EX2 R70, R19 ;  /* 0x0000001300467308 */ /* 0x0003220000000800 */
[----:B--2---:R-:W-:-:S07]  /*2b20*/  @!P6 FMUL R74, R74, R74 ;  /* 0x0000004a4a4ae220 */ /* 0x004fce0000400000 */
[----:B------:R-:W2:Y:S01]  /*2b30*/  MUFU.EX2 R89, R71 ;  /* 0x0000004700597308 */ /* 0x000ea20000000800 */
[--C-:B-1----:R-:W-:Y:S01]  /*2b40*/  FFMA R19, R78, UR10, -R10.reuse ;  /* 0x0000000a4e137c23 */ /* 0x102fe2000800080a */
[----:B------:R-:W-:Y:S01]  /*2b50*/  ULDC UR10, c[0x0][0x604] ;  /* 0x00018100000a7ab9 */ /* 0x000fe20000000800 */
[----:B---3--:R-:W-:Y:S01]  /*2b60*/  @!P4 FMUL R55, R55, R55 ;  /* 0x000000373737c220 */ /* 0x008fe20000400000 */
[--C-:B------:R-:W-:Y:S01]  /*2b70*/  FFMA R79, R79, UR10, -R10.reuse ;  /* 0x0000000a4f4f7c23 */ /* 0x100fe2000800080a */
[----:B------:R-:W-:Y:S01]  /*2b80*/  ULDC UR10, c[0x0][0x604] ;  /* 0x00018100000a7ab9 */ /* 0x000fe20000000800 */
[----:B------:R-:W-:Y:S01]  /*2b90*/  FSETP.GEU.AND P4, PT, R75, -126, PT ;  /* 0xc2fc00004b00780b */ /* 0x000fe20003f8e000 */
[----:B------:R-:W-:Y:S01]  /*2ba0*/  FFMA R21, R82, UR10, -R10 ;  /* 0x0000000a52157c23 */ /* 0x000fe2000800080a */
[----:B------:R-:W-:Y:S01]  /*2bb0*/  ULDC UR10, c[0x0][0x604] ;  /* 0x00018100000a7ab9 */ /* 0x000fe20000000800 */
[----:B------:R1:W3:Y:S01]  /*2bc0*/  MUFU.EX2 R78, R5 ;  /* 0x00000005004e7308 */ /* 0x0002e20000000800 */
[----:B------:R-:W-:Y:S01]  /*2bd0*/  FSETP.GEU.AND P2, PT, R79, -126, PT ;  /* 0xc2fc00004f00780b */ /* 0x000fe20003f4e000 */
[----:B----4-:R-:W-:Y:S01]  /*2be0*/  @!P3 FMUL R70, R70, R70 ;  /* 0x000000464646b220 */ /* 0x010fe20000400000 */
[----:B------:R-:W-:-:S02]  /*2bf0*/  FSETP.GEU.AND P6, PT, R21, -126, PT ;  /* 0xc2fc00001500780b */ /* 0x000fc40003fce000 */
[----:B------:R-:W-:Y:S01]  /*2c00*/  FSETP.GEU.AND P3, PT, R19, -126, PT ;  /* 0xc2fc00001300780b */ /* 0x000fe20003f6e000 */
[----:B--2---:R-:W-:Y:S01]  /*2c10*/  @!P5 FMUL R89, R89, R89 ;  /* 0x000000595959d220 */ /* 0x004fe20000400000 */
[--C-:B-1----:R-:W-:Y:S01]  /*2c20*/  FFMA R5, R83, UR10, -R10.reuse ;  /* 0x0000000a53057c23 */ /* 0x102fe2000800080a */
[----:B------:R-:W-:Y:S02]  /*2c30*/  ULDC UR10, c[0x0][0x604] ;  /* 0x00018100000a7ab9 */ /* 0x000fe40000000800 */
[----:B------:R-:W-:Y:S01]  /*2c40*/  @!P4 FMUL R75, R75, 0.5 ;  /* 0x3f0000004b4bc820 */ /* 0x000fe20000400000 */
[--C-:B------:R-:W-:Y:S01]  /*2c50*/  FFMA R43, R86, UR10, -R10.reuse ;  /* 0x0000000a562b7c23 */ /* 0x100fe2000800080a */
[----:B------:R-:W-:Y:S01]  /*2c60*/  ULDC UR10, c[0x0][0x604] ;  /* 0x00018100000a7ab9 */ /* 0x000fe20000000800 */
[----:B------:R-:W-:Y:S01]  /*2c70*/  FSETP.GEU.AND P5, PT, R5, -126, PT ;  /* 0xc2fc00000500780b */ /* 0x000fe20003fae000 */
[----:B------:R-:W-:Y:S02]  /*2c80*/  @!P2 FMUL R79, R79, 0.5 ;  /* 0x3f0000004f4fa820 */ /* 0x000fe40000400000 */
[----:B------:R-:W-:Y:S01]  /*2c90*/  @!P6 FMUL R21, R21, 0.5 ;  /* 0x3f0000001515e820 */ /* 0x000fe20000400000 */
[----:B------:R-:W-:Y:S01]  /*2ca0*/  FFMA R10, R87, UR10, -R10 ;  /* 0x0000000a570a7c23 */ /* 0x000fe2000800080a */
[----:B------:R-:W-:Y:S01]  /*2cb0*/  @!P3 FMUL R19, R19, 0.5 ;  /* 0x3f0000001313b820 */ /* 0x000fe20000400000 */
[----:B------:R-:W1:Y:S01]  /*2cc0*/  MUFU.EX2 R83, R79 ;  /* 0x0000004f00537308 */ /* 0x000e620000000800 */
[----:B------:R-:W-:Y:S01]  /*2cd0*/  ULDC UR10, c[0x0][0x604] ;  /* 0x00018100000a7ab9 */ /* 0x000fe20000000800 */
[----:B---3--:R-:W-:Y:S01]  /*2ce0*/  @!P1 FMUL R78, R78, R78 ;  /* 0x0000004e4e4e9220 */ /* 0x008fe20000400000 */
[----:B------:R-:W-:Y:S01]  /*2cf0*/  FMUL R4, R4, UR10 ;  /* 0x0000000a04047c20 */ /* 0x000fe20008400000 */
[----:B------:R-:W-:Y:S01]  /*2d00*/  ULDC UR10, c[0x0][0x604] ;  /* 0x00018100000a7ab9 */ /* 0x000fe20000000800 */
[----:B------:R-:W-:Y:S01]  /*2d10*/  FSETP.GEU.AND P1, PT, R43, -126, PT ;  /* 0xc2fc00002b00780b */ /* 0x000fe20003f2e000 */
[----:B------:R-:W-:Y:S01]  /*2d20*/  FADD R46, R15, R78 ;  /* 0x0000004e0f2e7221 */ /* 0x000fe20000000000 */
[----:B------:R-:W-:Y:S01]  /*2d30*/  FFMA R24, R24, UR10, -R4 ;  /* 0x0000000a18187c23 */ /* 0x000fe20008000804 */
[----:B------:R-:W2:Y:S01]  /*2d40*/  MUFU.EX2 R86, R21 ;  /* 0x0000001500567308 */ /* 0x000ea20000000800 */
[----:B------:R-:W-:Y:S01]  /*2d50*/  @!P5 FMUL R5, R5, 0.5 ;  /* 0x3f0000000505d820 */ /* 0x000fe20000400000 */
[----:B------:R-:W-:-:S02]  /*2d60*/  ULDC UR10, c[0x0][0x604] ;  /* 0x00018100000a7ab9 */ /* 0x000fc40000000800 */
[--C-:B------:R-:W-:Y:S01]  /*2d70*/  FFMA R25, R25, UR10, -R4.reuse ;  /* 0x0000000a19197c23 */ /* 0x100fe20008000804 */
[----:B------:R-:W-:Y:S02]  /*2d80*/  ULDC UR10, c[0x0][0x604] ;  /* 0x00018100000a7ab9 */ /* 0x000fe40000000800 */
[--C-:B------:R-:W-:Y:S01]  /*2d90*/  FFMA R28, R28, UR10, -R4.reuse ;  /* 0x0000000a1c1c7c23 */ /* 0x100fe20008000804 */
[----:B------:R-:W3:Y:S01]  /*2da0*/  MUFU.EX2 R91, R75 ;  /* 0x0000004b005b7308 */ /* 0x000ee20000000800 */
[----:B-1----:R-:W-:Y:S01]  /*2db0*/  @!P2 FMUL R83, R83, R83 ;  /* 0x000000535353a220 */ /* 0x002fe20000400000 */
[----:B------:R-:W-:Y:S01]  /*2dc0*/  ULDC UR10, c[0x0][0x604] ;  /* 0x00018100000a7ab9 */ /* 0x000fe20000000800 */
[----:B------:R-:W-:Y:S01]  /*2dd0*/  FSETP.GEU.AND P2, PT, R25, -126, PT ;  /* 0xc2fc00001900780b */ /* 0x000fe20003f4e000 */
[--C-:B------:R-:W-:Y:S01]  /*2de0*/  FFMA R29, R29, UR10, -R4.reuse ;  /* 0x0000000a1d1d7c23 */ /* 0x100fe20008000804 */
[----:B------:R-:W-:Y:S01]  /*2df0*/  ULDC UR10, c[0x0][0x604] ;  /* 0x00018100000a7ab9 */ /* 0x000fe20000000800 */
[----:B------:R-:W-:Y:S01]  /*2e00*/  @!P1 FMUL R43, R43, 0.5 ;  /* 0x3f0000002b2b9820 */ /* 0x000fe20000400000 */
[----:B------:R-:W-:Y:S01]  /*2e10*/  FFMA R32, R32, UR10, -R4 ;  /* 0x0000000a20207c23 */ /* 0x000fe20008000804 */
[----:B------:R-:W1:Y:S01]  /*2e20*/  MUFU.EX2 R82, R19 ;  /* 0x0000001300527308 */ /* 0x000e620000000800 */
[----:B--2---:R-:W-:Y:S01]  /*2e30*/  @!P6 FMUL R86, R86, R86 ;  /* 0x000000565656e220 */ /* 0x004fe20000400000 */
[----:B------:R-:W-:Y:S01]  /*2e40*/  FSETP.GEU.AND P6, PT, R28, -126, PT ;  /* 0xc2fc00001c00780b */ /* 0x000fe20003fce000 */
[----:B------:R-:W-:-:S02]  /*2e50*/  ULDC UR10, c[0x0][0x604] ;  /* 0x00018100000a7ab9 */ /* 0x000fc40000000800 */
[----:B------:R-:W-:Y:S01]  /*2e60*/  FFMA R33, R33, UR10, -R4 ;  /* 0x0000000a21217c23 */ /* 0x000fe20008000804 */
[----:B------:R-:W-:Y:S01]  /*2e70*/  ULDC UR10, c[0x0][0x604] ;  /* 0x00018100000a7ab9 */ /* 0x000fe20000000800 */
[----:B------:R-:W-:Y:S01]  /*2e80*/  FADD R58, R17, R86 ;  /* 0x00000056113a7221 */ /* 0x000fe20000000000 */
[----:B------:R-:W2:Y:S01]  /*2e90*/  MUFU.EX2 R87, R5 ;  /* 0x0000000500577308 */ /* 0x000ea20000000800 */
[----:B---3--:R-:W-:Y:S01]  /*2ea0*/  @!P4 FMUL R91, R91, R91 ;  /* 0x0000005b5b5bc220 */ /* 0x008fe20000400000 */
[----:B------:R-:W-:Y:S01]  /*2eb0*/  FSETP.GEU.AND P4, PT, R10, -126, PT ;  /* 0xc2fc00000a00780b */ /* 0x000fe20003f8e000 */
[----:B------:R-:W-:Y:S01]  /*2ec0*/  @!P2 FMUL R25, R25, 0.5 ;  /* 0x3f0000001919a820 */ /* 0x000fe20000400000 */
[--C-:B------:R-:W-:Y:S01]  /*2ed0*/  FFMA R36, R36, UR10, -R4.reuse ;  /* 0x0000000a24247c23 */ /* 0x100fe20008000804 */
[----:B------:R-:W-:Y:S02]  /*2ee0*/  ULDC UR10, c[0x0][0x604] ;  /* 0x00018100000a7ab9 */ /* 0x000fe40000000800 */
[----:B------:R-:W-:Y:S01]  /*2ef0*/  @!P6 FMUL R28, R28, 0.5 ;  /* 0x3f0000001c1ce820 */ /* 0x000fe20000400000 */
[----:B------:R-:W3:Y:S01]  /*2f00*/  MUFU.EX2 R19, R25 ;  /* 0x0000001900137308 */ /* 0x000ee20000000800 */
[----:B-1----:R-:W-:Y:S01]  /*2f10*/  @!P3 FMUL R82, R82, R82 ;  /* 0x000000525252b220 */ /* 0x002fe20000400000 */
[----:B------:R-:W-:Y:S01]  /*2f20*/  FSETP.GEU.AND P3, PT, R24, -126, PT ;  /* 0xc2fc00001800780b */ /* 0x000fe20003f6e000 */
[----:B------:R-:W-:Y:S01]  /*2f30*/  FFMA R37, R37, UR10, -R4 ;  /* 0x0000000a25257c23 */ /* 0x000fe20008000804 */
[----:B------:R-:W-:-:S02]  /*2f40*/  ULDC UR10, c[0x0][0x604] ;  /* 0x00018100000a7ab9 */ /* 0x000fc40000000800 */
[--C-:B------:R-:W-:Y:S01]  /*2f50*/  FFMA R40, R40, UR10, -R4.reuse ;  /* 0x0000000a28287c23 */ /* 0x100fe20008000804 */
[----:B------:R-:W-:Y:S01]  /*2f60*/  @!P4 FMUL R10, R10, 0.5 ;  /* 0x3f0000000a0ac820 */ /* 0x000fe20000400000 */
[----:B------:R-:W1:Y:S01]  /*2f70*/  MUFU.EX2 R28, R28 ;  /* 0x0000001c001c7308 */ /* 0x000e620000000800 */
[----:B--2---:R-:W-:Y:S01]  /*2f80*/  @!P5 FMUL R87, R87, R87 ;  /* 0x000000575757d220 */ /* 0x004fe20000400000 */
[----:B------:R-:W-:Y:S01]  /*2f90*/  FSETP.GEU.AND P5, PT, R29, -126, PT ;  /* 0xc2fc00001d00780b */ /* 0x000fe20003fae000 */
[----:B------:R-:W-:Y:S02]  /*2fa0*/  ULDC UR10, c[0x0][0x604] ;  /* 0x00018100000a7ab9 */ /* 0x000fe40000000800 */
[--C-:B------:R-:W-:Y:S01]  /*2fb0*/  FFMA R41, R41, UR10, -R4.reuse ;  /* 0x0000000a29297c23 */ /* 0x100fe20008000804 */
[----:B------:R-:W-:Y:S01]  /*2fc0*/  ULDC UR10, c[0x0][0x604] ;  /* 0x00018100000a7ab9 */ /* 0x000fe20000000800 */
[----:B------:R-:W-:Y:S01]  /*2fd0*/  @!P3 FMUL R24, R24, 0.5 ;  /* 0x3f0000001818b820 */ /* 0x000fe20000400000 */
[----:B------:R-:W2:Y:S01]  /*2fe0*/  MUFU.EX2 R10, R10 ;  /* 0x0000000a000a7308 */ /* 0x000ea20000000800 */
[----:B---3--:R-:W-:Y:S01]  /*2ff0*/  @!P2 FMUL R19, R19, R19 ;  /* 0x000000131313a220 */ /* 0x008fe20000400000 */
[----:B------:R-:W-:Y:S01]  /*3000*/  FSETP.GEU.AND P2, PT, R37, -126, PT ;  /* 0xc2fc00002500780b */ /* 0x000fe20003f4e000 */
[----:B------:R-:W-:Y:S01]  /*3010*/  FFMA R44, R44, UR10, -R4 ;  /* 0x0000000a2c2c7c23 */ /* 0x000fe20008000804 */
[----:B------:R-:W-:-:S02]  /*3020*/  ULDC UR10, c[0x0][0x604] ;  /* 0x00018100000a7ab9 */ /* 0x000fc40000000800 */
[--C-:B------:R-:W-:Y:S01]  /*3030*/  FFMA R45, R45, UR10, -R4.reuse ;  /* 0x0000000a2d2d7c23 */ /* 0x100fe20008000804 */
[----:B------:R-:W-:Y:S01]  /*3040*/  @!P5 FMUL R29, R29, 0.5 ;  /* 0x3f0000001d1dd820 */ /* 0x000fe20000400000 */
[----:B------:R-:W3:Y:S01]  /*3050*/  MUFU.EX2 R24, R24 ;  /* 0x0000001800187308 */ /* 0x000ee20000000800 */
[----:B-1----:R-:W-:Y:S01]  /*3060*/  @!P6 FMUL R28, R28, R28 ;  /* 0x0000001c1c1ce220 */ /* 0x002fe20000400000 */
[----:B------:R-:W-:Y:S01]  /*3070*/  FSETP.GEU.AND P6, PT, R40, -126, PT ;  /* 0xc2fc00002800780b */ /* 0x000fe20003fce000 */
[----:B------:R-:W-:Y:S02]  /*3080*/  ULDC UR10, c[0x0][0x604] ;  /* 0x00018100000a7ab9 */ /* 0x000fe40000000800 */
[--C-:B------:R-:W-:Y:S01]  /*3090*/  FFMA R48, R48, UR10, -R4.reuse ;  /* 0x0000000a30307c23 */ /* 0x100fe20008000804 */
[----:B------:R-:W-:Y:S01]  /*30a0*/  ULDC UR10, c[0x0][0x604] ;  /* 0x00018100000a7ab9 */ /* 0x000fe20000000800 */
[----:B------:R-:W-:Y:S01]  /*30b0*/  @!P2 FMUL R37, R37, 0.5 ;  /* 0x3f0000002525a820 */ /* 0x000fe20000400000 */
[----:B------:R-:W1:Y:S01]  /*30c0*/  MUFU.EX2 R21, R29 ;  /* 0x0000001d00157308 */ /* 0x000e620000000800 */
[----:B--2---:R-:W-:Y:S01]  /*30d0*/  @!P4 FMUL R10, R10, R10 ;  /* 0x0000000a0a0ac220 */ /* 0x004fe20000400000 */
[----:B------:R-:W-:Y:S01]  /*30e0*/  FSETP.GEU.AND P4, PT, R33, -126, PT ;  /* 0xc2fc00002100780b */ /* 0x000fe20003f8e000 */
[----:B------:R-:W-:Y:S01]  /*30f0*/  FFMA R49, R49, UR10, -R4 ;  /* 0x0000000a31317c23 */ /* 0x000fe20008000804 */
[----:B------:R-:W-:-:S02]  /*3100*/  ULDC UR10, c[0x0][0x604] ;  /* 0x00018100000a7ab9 */ /* 0x000fc40000000800 */
[--C-:B------:R-:W-:Y:S01]  /*3110*/  FFMA R52, R52, UR10, -R4.reuse ;  /* 0x0000000a34347c23 */ /* 0x100fe20008000804 */
[----:B------:R-:W-:Y:S01]  /*3120*/  @!P6 FMUL R40, R40, 0.5 ;  /* 0x3f0000002828e820 */ /* 0x000fe20000400000 */
[----:B------:R-:W2:Y:S01]  /*3130*/  MUFU.EX2 R59, R37 ;  /* 0x00000025003b7308 */ /* 0x000ea20000000800 */
[----:B---3--:R-:W-:Y:S01]  /*3140*/  @!P3 FMUL R24, R24, R24 ;  /* 0x000000181818b220 */ /* 0x008fe20000400000 */
[----:B------:R-:W-:Y:S01]  /*3150*/  FSETP.GEU.AND P3, PT, R36, -126, PT ;  /* 0xc2fc00002400780b */ /* 0x000fe20003f6e000 */
[----:B------:R-:W-:Y:S02]  /*3160*/  ULDC UR10, c[0x0][0x604] ;  /* 0x00018100000a7ab9 */ /* 0x000fe40000000800 */
[--C-:B------:R-:W-:Y:S01]  /*3170*/  FFMA R53, R53, UR10, -R4.reuse ;  /* 0x0000000a35357c23 */ /* 0x100fe20008000804 */
[----:B------:R-:W-:Y:S01]  /*3180*/  ULDC UR10, c[0x0][0x604] ;  /* 0x00018100000a7ab9 */ /* 0x000fe20000000800 */
        /* <DEDUP_REMOVED lines=8> */
[----:B------:R1:W4:Y:S01]  /*3210*/  MUFU.EX2 R23, R33 ;  /* 0x0000002100177308 */ /* 0x0003220000000800 */
        /* <DEDUP_REMOVED lines=9> */
[--C-:B------:R-:W-:Y:S01]  /*32b0*/  FFMA R25, R61, UR10, -R4.reuse ;  /* 0x0000000a3d197c23 */ /* 0x100fe20008000804 */
[----:B------:R-:W-:Y:S01]  /*32c0*/  ULDC UR10, c[0x0][0x604] ;  /* 0x00018100000a7ab9 */ /* 0x000fe20000000800 */
[----:B-1----:R-:W-:Y:S01]  /*32d0*/  FADD R33, R16, R51 ;  /* 0x0000003310217221 */ /* 0x002fe20000000000 */
[----:B------:R-:W-:Y:S01]  /*32e0*/  FFMA R64, R64, UR10, -R4 ;  /* 0x0000000a40407c23 */ /* 0x000fe20008000804 */
[----:B------:R-:W-:Y:S01]  /*32f0*/  @!P2 FMUL R49, R49, 0.5 ;  /* 0x3f0000003131a820 */ /* 0x000fe20000400000 */
[----:B------:R-:W1:Y:S01]  /*3300*/  MUFU.EX2 R63, R41 ;  /* 0x00000029003f7308 */ /* 0x000e620000000800 */
[----:B----4-:R-:W-:Y:S01]  /*3310*/  @!P4 FMUL R23, R23, R23 ;  /* 0x000000171717c220 */ /* 0x010fe20000400000 */
        /* <DEDUP_REMOVED lines=15> */
[----:B------:R-:W-:-:S04]  /*3410*/  ULDC UR10, c[0x0][0x604] ;  /* 0x00018100000a7ab9 */ /* 0x000fc80000000800 */
        /* <DEDUP_REMOVED lines=29> */
[----:B------:R3:W4:Y:S01]  /*35f0*/  MUFU.EX2 R52, R5 ;  /* 0x0000000500347308 */ /* 0x0007220000000800 */
[----:B--2---:R-:W-:-:S06]  /*3600*/  @!P2 FMUL R54, R54, R54 ;  /* 0x000000363636a220 */ /* 0x004fcc0000400000 */
[----:B------:R-:W-:Y:S01]  /*3610*/  @!P3 FMUL R60, R60, 0.5 ;  /* 0x3f0000003c3cb820 */ /* 0x000fe20000400000 */
[----:B------:R2:W5:Y:S01]  /*3620*/  MUFU.EX2 R65, R64 ;  /* 0x0000004000417308 */ /* 0x0005620000000800 */
[--C-:B---3--:R-:W-:Y:S01]  /*3630*/  FFMA R5, R69, UR10, -R4.reuse ;  /* 0x0000000a45057c23 */ /* 0x108fe20008000804 */
[----:B------:R-:W-:Y:S01]  /*3640*/  ULDC UR10, c[0x0][0x604] ;  /* 0x00018100000a7ab9 */ /* 0x000fe20000000800 */
[----:B-1----:R-:W-:Y:S01]  /*3650*/  @!P1 FMUL R34, R34, R34 ;  /* 0x0000002222229220 */ /* 0x002fe20000400000 */
[--C-:B------:R-:W-:Y:S01]  /*3660*/  FFMA R25, R73, UR10, -R4.reuse ;  /* 0x0000000a49197c23 */ /* 0x100fe20008000804 */
[----:B------:R-:W-:Y:S01]  /*3670*/  ULDC UR10, c[0x0][0x604] ;  /* 0x00018100000a7ab9 */ /* 0x000fe20000000800 */
[----:B------:R-:W-:Y:S01]  /*3680*/  FSETP.GEU.AND P1, PT, R56, -126, PT ;  /* 0xc2fc00003800780b */ /* 0x000fe20003f2e000 */
[--C-:B------:R-:W-:Y:S01]  /*3690*/  FFMA R80, R80, UR10, -R4.reuse ;  /* 0x0000000a50507c23 */ /* 0x100fe20008000804 */
[----:B------:R1:W3:Y:S01]  /*36a0*/  MUFU.EX2 R42, R29 ;  /* 0x0000001d002a7308 */ /* 0x0002e20000000800 */
[----:B------:R-:W-:Y:S01]  /*36b0*/  ULDC UR10, c[0x0][0x604] ;  /* 0x00018100000a7ab9 */ /* 0x000fe20000000800 */
[----:B------:R-:W-:Y:S01]  /*36c0*/  FSETP.GEU.AND P2, PT, R25, -126, PT ;  /* 0xc2fc00001900780b */ /* 0x000fe20003f4e000 */
[--C-:B------:R-:W-:Y:S01]  /*36d0*/  FFMA R81, R81, UR10, -R4.reuse ;  /* 0x0000000a51517c23 */ /* 0x100fe20008000804 */
[----:B----4-:R-:W-:Y:S01]  /*36e0*/  @!P4 FMUL R52, R52, R52 ;  /* 0x000000343434c220 */ /* 0x010fe20000400000 */
[----:B------:R-:W-:Y:S01]  /*36f0*/  FSETP.GEU.AND P4, PT, R72, -126, PT ;  /* 0xc2fc00004800780b */ /* 0x000fe20003f8e000 */
[----:B------:R-:W-:Y:S01]  /*3700*/  ULDC UR10, c[0x0][0x604] ;  /* 0x00018100000a7ab9 */ /* 0x000fe20000000800 */
[----:B--2---:R-:W-:Y:S01]  /*3710*/  FADD R64, R26, R87 ;  /* 0x000000571a407221 */ /* 0x004fe20000000000 */
[----:B------:R-:W2:Y:S01]  /*3720*/  MUFU.EX2 R61, R60 ;  /* 0x0000003c003d7308 */ /* 0x000ea20000000800 */
[----:B-----5:R-:W-:Y:S01]  /*3730*/  @!P6 FMUL R65, R65, R65 ;  /* 0x000000414141e220 */ /* 0x020fe20000400000 */
[----:B------:R-:W-:Y:S01]  /*3740*/  FSETP.GEU.AND P6, PT, R80, -126, PT ;  /* 0xc2fc00005000780b */ /* 0x000fe20003fce000 */
[----:B------:R-:W-:Y:S01]  /*3750*/  @!P1 FMUL R56, R56, 0.5 ;  /* 0x3f00000038389820 */ /* 0x000fe20000400000 */
[----:B------:R-:W-:Y:S01]  /*3760*/  FFMA R76, R76, UR10, -R4 ;  /* 0x0000000a4c4c7c23 */ /* 0x000fe20008000804 */
[----:B------:R-:W-:Y:S01]  /*3770*/  ULDC UR10, c[0x0][0x604] ;  /* 0x00018100000a7ab9 */ /* 0x000fe20000000800 */
[----:B-1----:R-:W-:Y:S01]  /*3780*/  FADD R29, R13, R70 ;  /* 0x000000460d1d7221 */ /* 0x002fe20000000000 */
[----:B------:R-:W-:Y:S01]  /*3790*/  @!P2 FMUL R25, R25, 0.5 ;  /* 0x3f0000001919a820 */ /* 0x000fe20000400000 */
[----:B------:R-:W1:Y:S01]  /*37a0*/  MUFU.EX2 R75, R56 ;  /* 0x00000038004b7308 */ /* 0x000e620000000800 */
[----:B---3--:R-:W-:Y:S01]  /*37b0*/  @!P5 FMUL R42, R42, R42 ;  /* 0x0000002a2a2ad220 */ /* 0x008fe20000400000 */
[----:B------:R-:W-:Y:S01]  /*37c0*/  FSETP.GEU.AND P5, PT, R81, -126, PT ;  /* 0xc2fc00005100780b */ /* 0x000fe20003fae000 */
[----:B------:R-:W-:Y:S01]  /*37d0*/  @!P4 FMUL R72, R72, 0.5 ;  /* 0x3f0000004848c820 */ /* 0x000fe20000400000 */
[----:B------:R-:W-:Y:S01]  /*37e0*/  FADD R88, R29, R58 ;  /* 0x0000003a1d587221 */ /* 0x000fe20000000000 */
[----:B------:R-:W-:Y:S01]  /*37f0*/  FADD R58, R20, R91 ;  /* 0x0000005b143a7221 */ /* 0x000fe20000000000 */
[----:B------:R-:W-:Y:S01]  /*3800*/  FADD R29, R27, R66 ;  /* 0x000000421b1d7221 */ /* 0x000fe20000000000 */
[----:B------:R-:W-:Y:S01]  /*3810*/  @!P6 FMUL R80, R80, 0.5 ;  /* 0x3f0000005050e820 */ /* 0x000fe20000400000 */
[----:B------:R3:W4:Y:S01]  /*3820*/  MUFU.EX2 R44, R25 ;  /* 0x00000019002c7308 */ /* 0x0007220000000800 */
[----:B--2---:R-:W-:Y:S01]  /*3830*/  @!P3 FMUL R61, R61, R61 ;  /* 0x0000003d3d3db220 */ /* 0x004fe20000400000 */
[----:B------:R-:W-:Y:S01]  /*3840*/  FSETP.GEU.AND P3, PT, R5, -126, PT ;  /* 0xc2fc00000500780b */ /* 0x000fe20003f6e000 */
[----:B------:R-:W-:Y:S01]  /*3850*/  FADD R60, R35, R82 ;  /* 0x00000052233c7221 */ /* 0x000fe20000000000 */
[----:B------:R-:W-:Y:S01]  /*3860*/  FADD R90, R33, R64 ;  /* 0x00000040215a7221 */ /* 0x000fe20000000000 */
[----:B------:R-:W-:Y:S01]  /*3870*/  FADD R64, R39, R10 ;  /* 0x0000000a27407221 */ /* 0x000fe20000000000 */
[----:B------:R-:W-:Y:S01]  /*3880*/  FADD R33, R23, R42 ;  /* 0x0000002a17217221 */ /* 0x000fe20000000000 */
[----:B------:R-:W-:Y:S01]  /*3890*/  @!P5 FMUL R81, R81, 0.5 ;  /* 0x3f0000005151d820 */ /* 0x000fe20000400000 */
[----:B------:R-:W2:Y:S01]  /*38a0*/  MUFU.EX2 R73, R72 ;  /* 0x0000004800497308 */ /* 0x000ea20000000800 */
[----:B-1----:R-:W-:Y:S01]  /*38b0*/  @!P1 FMUL R75, R75, R75 ;  /* 0x0000004b4b4b9220 */ /* 0x002fe20000400000 */
[----:B------:R-:W-:Y:S01]  /*38c0*/  FSETP.GEU.AND P1, PT, R68, -126, PT ;  /* 0xc2fc00004400780b */ /* 0x000fe20003f2e000 */
[----:B---3--:R-:W-:Y:S01]  /*38d0*/  FADD R25, R11, R62 ;  /* 0x0000003e0b197221 */ /* 0x008fe20000000000 */
[----:B------:R-:W-:Y:S01]  /*38e0*/  FADD R53, R29, R60 ;  /* 0x0000003c1d357221 */ /* 0x000fe20000000000 */
[----:B------:R-:W-:Y:S01]  /*38f0*/  FADD R60, R30, R43 ;  /* 0x0000002b1e3c7221 */ /* 0x000fe20000000000 */
[----:B------:R-:W-:Y:S01]  /*3900*/  FADD R29, R18, R89 ;  /* 0x00000059121d7221 */ /* 0x000fe20000000000 */
[----:B------:R-:W-:Y:S01]  /*3910*/  @!P3 FMUL R5, R5, 0.5 ;  /* 0x3f0000000505b820 */ /* 0x000fe20000400000 */
[----:B------:R-:W1:Y:S01]  /*3920*/  MUFU.EX2 R79, R80 ;  /* 0x00000050004f7308 */ /* 0x000e620000000800 */
[----:B----4-:R-:W-:Y:S01]  /*3930*/  @!P2 FMUL R44, R44, R44 ;  /* 0x0000002c2c2ca220 */ /* 0x010fe20000400000 */
[----:B------:R-:W-:Y:S01]  /*3940*/  FADD R45, R25, R46 ;  /* 0x0000002e192d7221 */ /* 0x000fe20000000000 */
[----:B------:R-:W-:Y:S01]  /*3950*/  FADD R25, R12, R47 ;  /* 0x0000002f0c197221 */ /* 0x000fe20000000000 */
[----:B------:R-:W-:-:S02]  /*3960*/  F2FP.F16.F32.PACK_AB R39, R39, R30 ;  /* 0x0000001e2727723e */ /* 0x000fc400000000ff */
[----:B------:R-:W-:Y:S01]  /*3970*/  FADD R45, R45, R88 ;  /* 0x000000582d2d7221 */ /* 0x000fe20000000000 */
[----:B------:R-:W-:Y:S01]  /*3980*/  FADD R49, R25, R58 ;  /* 0x0000003a19317221 */ /* 0x000fe20000000000 */
[----:B------:R-:W3:Y:S01]  /*3990*/  MUFU.EX2 R56, R81 ;  /* 0x0000005100387308 */ /* 0x000ee20000000800 */
[----:B--2---:R-:W-:Y:S01]  /*39a0*/  @!P4 FMUL R73, R73, R73 ;  /* 0x000000494949c220 */ /* 0x004fe20000400000 */
[----:B------:R-:W-:Y:S01]  /*39b0*/  FSETP.GEU.AND P4, PT, R76, -126, PT ;  /* 0xc2fc00004c00780b */ /* 0x000fe20003f8e000 */
[----:B------:R-:W-:Y:S01]  /*39c0*/  FADD R58, R22, R83 ;  /* 0x00000053163a7221 */ /* 0x000fe20000000000 */
[----:B------:R-:W-:Y:S01]  /*39d0*/  @!P1 FMUL R68, R68, 0.5 ;  /* 0x3f00000044449820 */ /* 0x000fe20000400000 */
[----:B------:R-:W-:Y:S01]  /*39e0*/  FADD R25, R31, R74 ;  /* 0x0000004a1f197221 */ /* 0x000fe20000000000 */
[----:B------:R-:W-:Y:S01]  /*39f0*/  FADD R49, R49, R90 ;  /* 0x0000005a31317221 */ /* 0x000fe20000000000 */
[----:B------:R-:W-:Y:S01]  /*3a00*/  F2FP.F16.F32.PACK_AB R30, R59, R36 ;  /* 0x000000243b1e723e */ /* 0x000fe200000000ff */
[----:B------:R2:W4:Y:S01]  /*3a10*/  MUFU.EX2 R50, R5 ;  /* 0x0000000500327308 */ /* 0x0005220000000800 */
[----:B-1----:R-:W-:Y:S01]  /*3a20*/  @!P6 FMUL R79, R79, R79 ;  /* 0x0000004f4f4fe220 */ /* 0x002fe20000400000 */
[----:B------:R-:W-:Y:S01]  /*3a30*/  FADD R92, R25, R60 ;  /* 0x0000003c195c7221 */ /* 0x000fe20000000000 */
[----:B------:R-:W-:Y:S01]  /*3a40*/  FADD R60, R40, R73 ;  /* 0x00000049283c7221 */ /* 0x000fe20000000000 */
[----:B------:R-:W-:Y:S01]  /*3a50*/  FADD R25, R19, R52 ;  /* 0x0000003413197221 */ /* 0x000fe20000000000 */
[----:B------:R-:W-:Y:S01]  /*3a60*/  F2FP.F16.F32.PACK_AB R27, R14, R27 ;  /* 0x0000001b0e1b723e */ /* 0x000fe200000000ff */
[----:B------:R-:W-:Y:S01]  /*3a70*/  FADD R92, R53, R92 ;  /* 0x0000005c355c7221 */ /* 0x000fe20000000000 */
[----:B------:R-:W-:Y:S01]  /*3a80*/  @!P4 FMUL R76, R76, 0.5 ;  /* 0x3f0000004c4cc820 */ /* 0x000fe20000400000 */
[----:B------:R1:W5:Y:S01]  /*3a90*/  MUFU.EX2 R69, R68 ;  /* 0x0000004400457308 */ /* 0x0003620000000800 */
[--C-:B--2---:R-:W-:Y:S01]  /*3aa0*/  FFMA R5, R77, UR10, -R4.reuse ;  /* 0x0000000a4d057c23 */ /* 0x104fe20008000804 */
[----:B------:R-:W-:Y:S01]  /*3ab0*/  ULDC UR10, c[0x0][0x604] ;  /* 0x00018100000a7ab9 */ /* 0x000fe20000000800 */
[----:B---3--:R-:W-:Y:S01]  /*3ac0*/  @!P5 FMUL R56, R56, R56 ;  /* 0x000000383838d220 */ /* 0x008fe20000400000 */
[--C-:B------:R-:W-:Y:S01]  /*3ad0*/  FFMA R84, R84, UR10, -R4.reuse ;  /* 0x0000000a54547c23 */ /* 0x100fe20008000804 */
[----:B------:R-:W-:Y:S01]  /*3ae0*/  FFMA R4, R85, UR11, -R4 ;  /* 0x0000000b55047c23 */ /* 0x000fe20008000804 */
[----:B------:R-:W-:Y:S01]  /*3af0*/  FSETP.GEU.AND P2, PT, R5, -126, PT ;  /* 0xc2fc00000500780b */ /* 0x000fe20003f4e000 */
[----:B------:R-:W-:Y:S01]  /*3b00*/  FADD R85, R29, R64 ;  /* 0x000000401d557221 */ /* 0x000fe20000000000 */
[----:B------:R2:W3:Y:S01]  /*3b10*/  MUFU.EX2 R77, R76 ;  /* 0x0000004c004d7308 */ /* 0x0004e20000000800 */
[----:B------:R-:W-:Y:S01]  /*3b20*/  FSETP.GEU.AND P6, PT, R84, -126, PT ;  /* 0xc2fc00005400780b */ /* 0x000fe20003fce000 */
[----:B------:R-:W-:Y:S01]  /*3b30*/  FADD R29, R32, R65 ;  /* 0x00000041201d7221 */ /* 0x000fe20000000000 */
[----:B------:R-:W-:Y:S01]  /*3b40*/  FSETP.GEU.AND P5, PT, R4, -126, PT ;  /* 0xc2fc00000400780b */ /* 0x000fe20003fae000 */
[----:B-1----:R-:W-:Y:S01]  /*3b50*/  FADD R68, R48, R79 ;  /* 0x0000004f30447221 */ /* 0x002fe20000000000 */
[----:B------:R-:W-:Y:S01]  /*3b60*/  FADD R64, R63, R44 ;  /* 0x0000002c3f407221 */ /* 0x000fe20000000000 */
[----:B------:R-:W-:Y:S01]  /*3b70*/  FADD R72, R71, R56 ;  /* 0x0000003847487221 */ /* 0x000fe20000000000 */
[----:B----4-:R-:W-:Y:S01]  /*3b80*/  @!P3 FMUL R50, R50, R50 ;  /* 0x000000323232b220 */ /* 0x010fe20000400000 */
[----:B------:R-:W-:Y:S01]  /*3b90*/  FADD R45, R45, R92 ;  /* 0x0000005c2d2d7221 */ /* 0x000fe20000000000 */
[----:B-----5:R-:W-:Y:S01]  /*3ba0*/  @!P1 FMUL R69, R69, R69 ;  /* 0x0000004545459220 */ /* 0x020fe20000400000 */
[----:B--2---:R-:W-:Y:S01]  /*3bb0*/  FADD R76, R29, R68 ;  /* 0x000000441d4c7221 */ /* 0x004fe20000000000 */
[----:B------:R-:W-:Y:S01]  /*3bc0*/  @!P2 FMUL R5, R5, 0.5 ;  /* 0x3f0000000505a820 */ /* 0x000fe20000400000 */
[----:B------:R-:W-:Y:S01]  /*3bd0*/  FADD R41, R25, R64 ;  /* 0x0000004019297221 */ /* 0x000fe20000000000 */
[----:B------:R-:W-:Y:S01]  /*3be0*/  FADD R72, R33, R72 ;  /* 0x0000004821487221 */ /* 0x000fe20000000000 */
[----:B------:R-:W-:Y:S01]  /*3bf0*/  @!P6 FMUL R84, R84, 0.5 ;  /* 0x3f0000005454e820 */ /* 0x000fe20000400000 */
[----:B------:R1:W2:Y:S01]  /*3c00*/  MUFU.EX2 R46, R5 ;  /* 0x00000005002e7308 */ /* 0x0002a20000000800 */
[----:B------:R-:W-:Y:S01]  /*3c10*/  @!P5 FMUL R4, R4, 0.5 ;  /* 0x3f0000000404d820 */ /* 0x000fe20000400000 */
[----:B---3--:R-:W-:Y:S01]  /*3c20*/  @!P4 FMUL R77, R77, R77 ;  /* 0x0000004d4d4dc220 */ /* 0x008fe20000400000 */
[----:B------:R-:W-:Y:S01]  /*3c30*/  FADD R25, R36, R69 ;  /* 0x0000004524197221 */ /* 0x000fe20000000000 */
[----:B------:R-:W-:Y:S01]  /*3c40*/  FADD R29, R59, R50 ;  /* 0x000000323b1d7221 */ /* 0x000fe20000000000 */
[----:B------:R-:W-:Y:S01]  /*3c50*/  FADD R41, R41, R72 ;  /* 0x0000004829297221 */ /* 0x000fe20000000000 */
[----:B------:R-:W-:Y:S01]  /*3c60*/  FADD R33, R34, R77 ;  /* 0x0000004d22217221 */ /* 0x000fe20000000000 */
[----:B------:R-:W-:Y:S01]  /*3c70*/  F2FP.F16.F32.PACK_AB R36, R71, R48 ;  /* 0x000000304724723e */ /* 0x000fe200000000ff */
[----:B------:R-:W3:Y:S01]  /*3c80*/  MUFU.EX2 R81, R84 ;  /* 0x0000005400517308 */ /* 0x000ee20000000800 */
[----:B-1----:R-:W-:Y:S01]  /*3c90*/  FADD R5, R14, R55 ;  /* 0x000000370e057221 */ /* 0x002fe20000000000 */
[----:B------:R-:W-:-:S02]  /*3ca0*/  F2FP.F16.F32.PACK_AB R53, R47, R62 ;  /* 0x0000003e2f35723e */ /* 0x000fc400000000ff */
[----:B------:R-:W-:Y:S01]  /*3cb0*/  F2FP.F16.F32.PACK_AB R48, R42, R65 ;  /* 0x000000412a30723e */ /* 0x000fe200000000ff */
[----:B------:R-:W-:Y:S01]  /*3cc0*/  FADD R80, R5, R58 ;  /* 0x0000003a05507221 */ /* 0x000fe20000000000 */
[----:B------:R-:W-:Y:S01]  /*3cd0*/  FADD R5, R24, R75 ;  /* 0x0000004b18057221 */ /* 0x000fe20000000000 */
[----:B------:R-:W-:Y:S01]  /*3ce0*/  F2FP.F16.F32.PACK_AB R31, R18, R31 ;  /* 0x0000001f121f723e */ /* 0x000fe200000000ff */
[----:B------:R1:W4:Y:S01]  /*3cf0*/  MUFU.EX2 R58, R4 ;  /* 0x00000004003a7308 */ /* 0x0003220000000800 */
[----:B--2---:R-:W-:Y:S01]  /*3d00*/  @!P2 FMUL R46, R46, R46 ;  /* 0x0000002e2e2ea220 */ /* 0x004fe20000400000 */
[----:B------:R-:W-:Y:S01]  /*3d10*/  FADD R37, R5, R60 ;  /* 0x0000003c05257221 */ /* 0x000fe20000000000 */
[----:B------:R-:W-:Y:S01]  /*3d20*/  FADD R5, R21, R54 ;  /* 0x0000003615057221 */ /* 0x000fe20000000000 */
[----:B------:R-:W-:Y:S01]  /*3d30*/  FADD R80, R80, R85 ;  /* 0x0000005550507221 */ /* 0x000fe20000000000 */
[----:B------:R-:W-:Y:S01]  /*3d40*/  FADD R60, R67, R46 ;  /* 0x0000002e433c7221 */ /* 0x000fe20000000000 */
[----:B------:R-:W-:Y:S01]  /*3d50*/  FADD R37, R37, R76 ;  /* 0x0000004c25257221 */ /* 0x000fe20000000000 */
[----:B------:R-:W-:Y:S01]  /*3d60*/  F2FP.F16.F32.PACK_AB R35, R22, R35 ;  /* 0x000000231623723e */ /* 0x000fe200000000ff */
[----:B------:R-:W-:Y:S01]  /*3d70*/  FADD R80, R49, R80 ;  /* 0x0000005031507221 */ /* 0x000fe20000000000 */
[----:B---3--:R-:W-:Y:S01]  /*3d80*/  @!P6 FMUL R81, R81, R81 ;  /* 0x000000515151e220 */ /* 0x008fe20000400000 */
[----:B-1----:R-:W-:Y:S01]  /*3d90*/  FADD R4, R28, R61 ;  /* 0x0000003d1c047221 */ /* 0x002fe20000000000 */
[----:B------:R-:W-:Y:S01]  /*3da0*/  FADD R5, R5, R60 ;  /* 0x0000003c05057221 */ /* 0x000fe20000000000 */
[----:B------:R-:W-:Y:S01]  /*3db0*/  F2FP.F16.F32.PACK_AB R49, R51, R70 ;  /* 0x000000463331723e */ /* 0x000fe200000000ff */
[----:B------:R-:W-:Y:S01]  /*3dc0*/  FADD R64, R38, R81 ;  /* 0x0000005126407221 */ /* 0x000fe20000000000 */
[----:B------:R-:W-:Y:S01]  /*3dd0*/  FADD R4, R4, R33 ;  /* 0x0000002104047221 */ /* 0x000fe20000000000 */
[----:B------:R-:W-:Y:S01]  /*3de0*/  F2FP.F16.F32.PACK_AB R33, R20, R15 ;  /* 0x0000000f1421723e */ /* 0x000fe200000000ff */
[----:B----4-:R-:W-:Y:S01]  /*3df0*/  @!P5 FMUL R58, R58, R58 ;  /* 0x0000003a3a3ad220 */ /* 0x010fe20000400000 */
[----:B------:R-:W-:Y:S01]  /*3e00*/  FADD R25, R25, R64 ;  /* 0x0000004019197221 */ /* 0x000fe20000000000 */
[----:B------:R-:W-:-:S02]  /*3e10*/  F2FP.F16.F32.PACK_AB R55, R55, R66 ;  /* 0x000000423737723e */ /* 0x000fc400000000ff */
[----:B------:R-:W-:Y:S01]  /*3e20*/  FADD R68, R57, R58 ;  /* 0x0000003a39447221 */ /* 0x000fe20000000000 */
[----:B------:R-:W-:Y:S01]  /*3e30*/  FADD R4, R4, R25 ;  /* 0x0000001904047221 */ /* 0x000fe20000000000 */
[----:B------:R-:W-:Y:S02]  /*3e40*/  F2FP.F16.F32.PACK_AB R25, R12, R11 ;  /* 0x0000000b0c19723e */ /* 0x000fe400000000ff */
[----:B------:R-:W-:Y:S01]  /*3e50*/  FADD R68, R29, R68 ;  /* 0x000000441d447221 */ /* 0x000fe20000000000 */
[----:B------:R-:W-:Y:S01]  /*3e60*/  FADD R4, R37, R4 ;  /* 0x0000000425047221 */ /* 0x000fe20000000000 */
[----:B------:R-:W-:Y:S02]  /*3e70*/  F2FP.F16.F32.PACK_AB R37, R26, R17 ;  /* 0x000000111a25723e */ /* 0x000fe400000000ff */
[----:B------:R-:W-:Y:S01]  /*3e80*/  FADD R68, R5, R68 ;  /* 0x0000004405447221 */ /* 0x000fe20000000000 */
[----:B------:R-:W-:Y:S02]  /*3e90*/  MOV R5, UR30 ;  /* 0x0000001e00057c02 */ /* 0x000fe40008000f00 */
[----:B------:R-:W-:Y:S01]  /*3ea0*/  F2FP.F16.F32.PACK_AB R26, R21, R28 ;  /* 0x0000001c151a723e */ /* 0x000fe200000000ff */
[----:B------:R-:W-:Y:S01]  /*3eb0*/  FADD R41, R41, R68 ;  /* 0x0000004429297221 */ /* 0x000fe20000000000 */
[----:B------:R1:W-:Y:S01]  /*3ec0*/  SYNCS.ARRIVE.TRANS64.A1T0 RZ, [R5+UR31], RZ ;  /* 0x000000ff05ff79a7 */ /* 0x0003e2000810001f */
[----:B------:R-:W-:-:S02]  /*3ed0*/  F2FP.F16.F32.PACK_AB R28, R23, R32 ;  /* 0x00000020171c723e */ /* 0x000fc400000000ff */
[----:B------:R-:W-:Y:S01]  /*3ee0*/  FADD R4, R4, R41 ;  /* 0x0000002904047221 */ /* 0x000fe20000000000 */
[----:B------:R-:W-:Y:S02]  /*3ef0*/  F2FP.F16.F32.PACK_AB R32, R63, R40 ;  /* 0x000000283f20723e */ /* 0x000fe400000000ff */
[----:B------:R-:W-:Y:S01]  /*3f00*/  F2FP.F16.F32.PACK_AB R29, R16, R13 ;  /* 0x0000000d101d723e */ /* 0x000fe200000000ff */
[----:B-1----:R-:W-:Y:S01]  /*3f10*/  FADD R5, R45, R80 ;  /* 0x000000502d057221 */ /* 0x002fe20000000000 */
[----:B------:R-:W-:Y:S02]  /*3f20*/  F2FP.F16.F32.PACK_AB R51, R89, R74 ;  /* 0x0000004a5933723e */ /* 0x000fe400000000ff */
[----:B------:R-:W-:Y:S02]  /*3f30*/  F2FP.F16.F32.PACK_AB R45, R91, R78 ;  /* 0x0000004e5b2d723e */ /* 0x000fe400000000ff */
[----:B------:R-:W-:Y:S02]  /*3f40*/  F2FP.F16.F32.PACK_AB R47, R83, R82 ;  /* 0x00000052532f723e */ /* 0x000fe400000000ff */
[----:B------:R-:W-:-:S02]  /*3f50*/  F2FP.F16.F32.PACK_AB R41, R87, R86 ;  /* 0x000000565729723e */ /* 0x000fc400000000ff */
[----:B------:R-:W-:Y:S02]  /*3f60*/  F2FP.F16.F32.PACK_AB R24, R19, R24 ;  /* 0x000000181318723e */ /* 0x000fe400000000ff */
[----:B------:R-:W-:Y:S02]  /*3f70*/  F2FP.F16.F32.PACK_AB R34, R67, R34 ;  /* 0x000000224322723e */ /* 0x000fe400000000ff */
[----:B------:R-:W-:Y:S02]  /*3f80*/  F2FP.F16.F32.PACK_AB R38, R57, R38 ;  /* 0x000000263926723e */ /* 0x000fe400000000ff */
[----:B------:R-:W-:Y:S02]  /*3f90*/  F2FP.F16.F32.PACK_AB R52, R52, R75 ;  /* 0x0000004b3434723e */ /* 0x000fe400000000ff */
[----:B------:R-:W-:Y:S02]  /*3fa0*/  F2FP.F16.F32.PACK_AB R54, R54, R61 ;  /* 0x0000003d3636723e */ /* 0x000fe400000000ff */
[----:B------:R-:W-:-:S02]  /*3fb0*/  F2FP.F16.F32.PACK_AB R50, R50, R69 ;  /* 0x000000453232723e */ /* 0x000fc400000000ff */
[----:B------:R-:W-:Y:S02]  /*3fc0*/  F2FP.F16.F32.PACK_AB R44, R44, R73 ;  /* 0x000000492c2c723e */ /* 0x000fe400000000ff */
[----:B------:R-:W-:Y:S02]  /*3fd0*/  F2FP.F16.F32.PACK_AB R46, R46, R77 ;  /* 0x0000004d2e2e723e */ /* 0x000fe400000000ff */
[----:B------:R-:W-:Y:S02]  /*3fe0*/  F2FP.F16.F32.PACK_AB R40, R56, R79 ;  /* 0x0000004f3828723e */ /* 0x000fe400000000ff */
[----:B------:R-:W-:Y:S01]  /*3ff0*/  F2FP.F16.F32.PACK_AB R42, R58, R81 ;  /* 0x000000513a2a723e */ /* 0x000fe200000000ff */
[----:B------:R-:W-:Y:S06]  /*4000*/  @!P0 BRA `(.L_x_19) ;  /* 0x0000000000048947 */ /* 0x000fec0003800000 */
[----:B------:R-:W-:Y:S01]  /*4010*/  BPT.TRAP 0x1 ;  /* 0x000000040000795c */ /* 0x000fe20000300000 */
.L_x_19:
[----:B------:R-:W1:Y:S02]  /*4020*/  SYNCS.PHASECHK.TRANS64.TRYWAIT P1, [UR36+0x3c008], R9 ;  /* 0x03c00809ff0075a7 */ /* 0x000e640008020164 */
[----:B-1----:R-:W-:Y:S05]  /*4030*/  @!P1 BRA `(.L_x_20) ;  /* 0x000000c000f89947 */ /* 0x002fea0003800000 */
.L_x_110:
[----:B------:R-:W-:Y:S01]  /*4040*/  UIADD3 UR10, UR6, 0xa00, URZ ;  /* 0x00000a00060a7890 */ /* 0x000fe2000fffe03f */
[----:B------:R-:W-:Y:S01]  /*4050*/  WARPGROUP.ARRIVE ;  /* 0x00000000000079c5 */ /* 0x000fe20000000000 */
[----:B------:R-:W-:Y:S01]  /*4060*/  UMOV UR11, 0x80000020 ;  /* 0x80000020000b7882 */ /* 0x000fe20000000000 */
[----:B------:R-:W-:Y:S01]  /*4070*/  UIADD3 UR14, UR6, 0xc00, URZ ;  /* 0x00000c00060e7890 */ /* 0x000fe2000fffe03f */
[----:B------:R-:W-:Y:S01]  /*4080*/  F2FP.F16.F32.PACK_AB R43, R10, R43 ;  /* 0x0000002b0a2b723e */ /* 0x000fe200000000ff */
[----:B------:R-:W-:Y:S01]  /*4090*/  UMOV UR15, 0x80000020 ;  /* 0x80000020000f7882 */ /* 0x000fe20000000000 */
[----:B------:R-:W-:Y:S01]  /*40a0*/  UIADD3 UR18, UR6, 0xe00, URZ ;  /* 0x00000e0006127890 */ /* 0x000fe2000fffe03f */
[----:B------:R-:W-:Y:S02]  /*40b0*/  UMOV UR19, 0x80000020 ;  /* 0x8000002000137882 */ /* 0x000fe40000000000 */
[----:B------:R-:W-:Y:S01]  /*40c0*/  HGMMA.64x32x16.F32 R152, R24, gdesc[UR8].tnspB, RZ, !UPT, gsb0 ;  /* 0x4060000818987df0 */ /* 0x000fe2000c0008ff */
[----:B------:R-:W-:Y:S01]  /*40d0*/  UIADD3 UR22, UR6, 0x1000, URZ ;  /* 0x0000100006167890 */ /* 0x000fe2000fffe03f */
[----:B------:R-:W-:Y:S01]  /*40e0*/  UMOV UR23, 0x80000020 ;  /* 0x8000002000177882 */ /* 0x000fe20000000000 */
[----:B------:R-:W-:Y:S01]  /*40f0*/  UIADD3 UR10, UR6, 0x1200, URZ ;  /* 0x00001200060a7890 */ /* 0x000fe2000fffe03f */
[----:B------:R-:W-:Y:S01]  /*4100*/  UMOV UR11, 0x80000020 ;  /* 0x80000020000b7882 */ /* 0x000fe20000000000 */
[----:B------:R-:W-:-:S02]  /*4110*/  WARPGROUP.DEPBAR.LE gsb0, 0x0 ;  /* 0x00008000000079c5 */ /* 0x000fc40000010000 */
[----:B------:R-:W-:-:S06]  /*4120*/  WARPGROUP.ARRIVE ;  /* 0x00000000000079c5 */ /* 0x000fcc0000000000 */
[----:B------:R-:W-:Y:S01]  /*4130*/  HGMMA.64x32x16.F32 R136, R24, gdesc[UR12].tnspB, RZ, !UPT, gsb0 ;  /* 0x4060000c18887df0 */ /* 0x000fe2000c0008ff */
[----:B------:R-:W-:Y:S01]  /*4140*/  UIADD3 UR14, UR6, 0xc40, URZ ;  /* 0x00000c40060e7890 */ /* 0x000fe2000fffe03f */
[----:B------:R-:W-:Y:S01]  /*4150*/  UMOV UR15, 0x80000020 ;  /* 0x80000020000f7882 */ /* 0x000fe20000000000 */
[----:B------:R-:W-:Y:S02]  /*4160*/  WARPGROUP.DEPBAR.LE gsb0, 0x0 ;  /* 0x00008000000079c5 */ /* 0x000fe40000010000 */
        /* <DEDUP_REMOVED lines=16> */
[----:B------:R-:W-:Y:S01]  /*4270*/  HGMMA.64x32x16.F32 R152, R28, gdesc[UR8].tnspB, R152, gsb0 ;  /* 0x406000081c987df0 */ /* 0x000fe20008000898 */
        /* <DEDUP_REMOVED lines=154> */
[----:B------:R-:W-:Y:S03]  /*4c20*/  HGMMA.64x32x16.F32 R136, R40, gdesc[UR12].tnspB, R136, gsb0 ;  /* 0x4060000c28887df0 */ /* 0x000fe60008000888 */
        /* <DEDUP_REMOVED lines=10> */
[----:B------:R-:W-:Y:S05]  /*4cd0*/  @!P0 BRA `(.L_x_21) ;  /* 0x0000000000048947 */ /* 0x000fea0003800000 */
[----:B------:R-:W-:Y:S01]  /*4ce0*/  BPT.TRAP 0x1 ;  /* 0x000000040000795c */ /* 0x000fe20000300000 */
.L_x_21:
[----:B------:R-:W-:Y:S01]  /*4cf0*/  UISETP.GT.U32.AND UP0, UPT, UR5, 0x1, UPT ;  /* 0x000000010500788c */ /* 0x000fe2000bf04070 */
[----:B-1----:R-:W-:Y:S01]  /*4d00*/  MOV R9, RZ ;  /* 0x000000ff00097202 */ /* 0x002fe20000000f00 */
[----:B------:R-:W-:-:S04]  /*4d10*/  UIADD3 UR10, UR36, 0x3c028, URZ ;  /* 0x0003c028240a7890 */ /* 0x000fc8000fffe03f */
[----:B------:R-:W-:Y:S01]  /*4d20*/  PLOP3.LUT P1, PT, PT, PT, UP0, 0x80, 0x0 ;  /* 0x000000000000781c */ /* 0x000fe20003f2f008 */
[----:B------:R-:W-:-:S09]  /*4d30*/  UPRMT UR10, URZ, 0x654, UR10 ;  /* 0x000006543f0a7896 */ /* 0x000fd2000800000a */
[----:B------:R-:W-:Y:S03]  /*4d40*/  SYNCS.ARRIVE.TRANS64.RED.A1T0 RZ, [UR10], RZ ;  /* 0x000000ffffff79a7 */ /* 0x000fe6000810040a */
[----:B------:R-:W-:Y:S05]  /*4d50*/  @P1 BRA `(.L_x_22) ;  /* 0x0000000000041947 */ /* 0x000fea0003800000 */
[----:B------:R-:W-:Y:S01]  /*4d60*/  BPT.TRAP 0x1 ;  /* 0x000000040000795c */ /* 0x000fe20000300000 */
.L_x_22:
[C---:B------:R-:W-:Y:S01]  /*4d70*/  ISETP.GE.AND P2, PT, R8.reuse, 0x3, PT ;  /* 0x000000030800780c */ /* 0x040fe20003f46270 */
[----:B------:R-:W-:Y:S01]  /*4d80*/  UMOV UR39, 0x1 ;  /* 0x0000000100277882 */ /* 0x000fe20000000000 */
[----:B------:R-:W-:Y:S01]  /*4d90*/  UMOV UR5, 0x2 ;  /* 0x0000000200057882 */ /* 0x000fe20000000000 */
[----:B------:R-:W-:Y:S02]  /*4da0*/  IADD3 R3, R3, 0x80, RZ ;  /* 0x0000008003037810 */ /* 0x000fe40007ffe0ff */
[----:B------:R-:W-:-:S08]  /*4db0*/  IADD3 R8, R8, -0x1, RZ ;  /* 0xffffffff08087810 */ /* 0x000fd00007ffe0ff */
[----:B------:R-:W-:Y:S05]  /*4dc0*/  @!P2 BRA `(.L_x_23) ;  /* 0x000000380004a947 */ /* 0x000fea0003800000 */
[----:B------:R-:W-:Y:S01]  /*4dd0*/  MOV R11, R6 ;  /* 0x00000006000b7202 */ /* 0x000fe20000000f00 */
[----:B------:R-:W-:Y:S01]  /*4de0*/  UMOV UR5, 0x2 ;  /* 0x0000000200057882 */ /* 0x000fe20000000000 */
[----:B------:R-:W-:Y:S01]  /*4df0*/  MOV R13, R7 ;  /* 0x00000007000d7202 */ /* 0x000fe20000000f00 */
[----:B------:R-:W-:Y:S01]  /*4e00*/  UMOV UR39, 0x1 ;  /* 0x0000000100277882 */ /* 0x000fe20000000000 */
[----:B------:R-:W-:Y:S01]  /*4e10*/  MOV R9, RZ ;  /* 0x000000ff00097202 */ /* 0x000fe20000000f00 */
[----:B------:R-:W-:-:S06]  /*4e20*/  ULDC UR52, c[0x0][0x604] ;  /* 0x0001810000347ab9 */ /* 0x000fcc0000000800 */
.L_x_34:
[----:B------:R-:W-:-:S13]  /*4e30*/  PLOP3.LUT P3, PT, PT, PT, UP1, 0x80, 0x0 ;  /* 0x000000000000781c */ /* 0x000fda0003f6f018 */
[----:B-1----:R-:W-:Y:S05]  /*4e40*/  @!P3 BRA `(.L_x_24) ;  /* 0x000000000004b947 */ /* 0x002fea0003800000 */
[----:B------:R-:W-:Y:S01]  /*4e50*/  BPT.TRAP 0x1 ;  /* 0x000000040000795c */ /* 0x000fe20000300000 */
.L_x_24:
[----:B------:R-:W-:Y:S01]  /*4e60*/  ULEA UR10, UR5, UR36, 0x3 ;  /* 0x00000024050a7291 */ /* 0x000fe2000f8e183f */
[----:B------:R-:W-:-:S08]  /*4e70*/  SHF.L.U32 R6, R9, 0x1f, RZ ;  /* 0x0000001f09067819 */ /* 0x000fd000000006ff */
[----:B------:R-:W1:Y:S02]  /*4e80*/  SYNCS.PHASECHK.TRANS64.TRYWAIT P2, [UR10+0x3c000], R6 ;  /* 0x03c00006ff0075a7 */ /* 0x000e64000804014a */
[----:B-1----:R-:W-:Y:S05]  /*4e90*/  @!P2 BRA `(.L_x_25) ;  /* 0x000000b40078a947 */ /* 0x002fea0003800000 */
.L_x_111:
[----:B------:R-:W-:Y:S01]  /*4ea0*/  UIMAD UR46, UR5, 0xa00, UR4 ;  /* 0x00000a00052e78a4 */ /* 0x000fe2000f8e0204 */
[----:B------:R-:W-:Y:S01]  /*4eb0*/  WARPGROUP.ARRIVE ;  /* 0x00000000000079c5 */ /* 0x000fe20000000000 */
[----:B------:R-:W-:Y:S01]  /*4ec0*/  UMOV UR47, 0x80000020 ;  /* 0x80000020002f7882 */ /* 0x000fe20000000000 */
[----:B------:R-:W-:Y:S01]  /*4ed0*/  UMOV UR43, 0x80000020 ;  /* 0x80000020002b7882 */ /* 0x000fe20000000000 */
[----:B------:R-:W-:Y:S02]  /*4ee0*/  UIADD3 UR42, UR46, 0x2, URZ ;  /* 0x000000022e2a7890 */ /* 0x000fe4000fffe03f */
[----:B------:R-:W-:Y:S01]  /*4ef0*/  UIADD3 UR34, UR46, 0x200, URZ ;  /* 0x000002002e227890 */ /* 0x000fe2000fffe03f */
[----:B------:R-:W-:Y:S02]  /*4f00*/  UMOV UR35, 0x80000020 ;  /* 0x8000002000237882 */ /* 0x000fe40000000000 */
[----:B------:R-:W-:Y:S01]  /*4f10*/  HGMMA.64x128x16.F32 R24, gdesc[UR44], RZ, !UPT, gsb0 ;  /* 0x01e000002c1879f0 */ /* 0x000fe2000c0008ff */
[----:B------:R-:W-:Y:S01]  /*4f20*/  UIADD3 UR30, UR46, 0x202, URZ ;  /* 0x000002022e1e7890 */ /* 0x000fe2000fffe03f */
[----:B------:R-:W-:Y:S01]  /*4f30*/  UMOV UR31, 0x80000020 ;  /* 0x80000020001f7882 */ /* 0x000fe20000000000 */
        /* <DEDUP_REMOVED lines=12> */
[----:B------:R-:W-:-:S04]  /*5000*/  UIADD3 UR5, UR5, 0x1, URZ ;  /* 0x0000000105057890 */ /* 0x000fc8000fffe03f */
[----:B------:R-:W-:-:S04]  /*5010*/  UISETP.NE.AND UP0, UPT, UR5, 0x5, UPT ;  /* 0x000000050500788c */ /* 0x000fc8000bf05270 */
[----:B------:R-:W-:Y:S01]  /*5020*/  USEL UR5, UR5, URZ, UP0 ;  /* 0x0000003f05057287 */ /* 0x000fe20008000000 */
        /* <DEDUP_REMOVED lines=24> */
[----:B------:R-:W-:-:S06]  /*51b0*/  USEL UR10, URZ, 0x1, UP0 ;  /* 0x000000013f0a7887 */ /* 0x000fcc0008000000 */
[----:B------:R-:W-:Y:S01]  /*51c0*/  LOP3.LUT R9, R9, UR10, RZ, 0x3c, !PT ;  /* 0x0000000a09097c12 */ /* 0x000fe2000f8e3cff */
[----:B------:R-:W-:Y:S02]  /*51d0*/  WARPGROUP.DEPBAR.LE gsb0, 0x0 ;  /* 0x00008000000079c5 */ /* 0x000fe40000010000 */
[----:B------:R-:W-:-:S06]  /*51e0*/  WARPGROUP.ARRIVE ;  /* 0x00000000000079c5 */ /* 0x000fcc0000000000 */
[----:B------:R-:W-:Y:S03]  /*51f0*/  HGMMA.64x128x16.F32 R24, gdesc[UR48], R24, gsb0 ;  /* 0x01e00000301879f0 */ /* 0x000fe60008000818 */
[----:B------:R-:W-:Y:S02]  /*5200*/  WARPGROUP.DEPBAR.LE gsb0, 0x0 ;  /* 0x00008000000079c5 */ /* 0x000fe40000010000 */
[----:B------:R-:W-:Y:S05]  /*5210*/  @!P3 BRA `(.L_x_26) ;  /* 0x000000000004b947 */ /* 0x000fea0003800000 */
[----:B------:R-:W-:Y:S01]  /*5220*/  BPT.TRAP 0x1 ;  /* 0x000000040000795c */ /* 0x000fe20000300000 */
.L_x_26:
[----:B-1----:R-:W-:Y:S01]  /*5230*/  FMNMX R6, R24, R11, !PT ;  /* 0x0000000b18067209 */ /* 0x002fe20007800000 */
[----:B------:R-:W-:Y:S01]  /*5240*/  ULEA UR10, UR5, UR36, 0x3 ;  /* 0x00000024050a7291 */ /* 0x000fe2000f8e183f */
[----:B------:R-:W-:Y:S02]  /*5250*/  FMNMX R14, R26, R13, !PT ;  /* 0x0000000d1a0e7209 */ /* 0x000fe40007800000 */
[----:B------:R-:W-:-:S04]  /*5260*/  FMNMX R7, R25, R6, !PT ;  /* 0x0000000619077209 */ /* 0x000fc80007800000 */
        /* <DEDUP_REMOVED lines=29> */
[----:B------:R-:W-:-:S05]  /*5440*/  FMNMX R7, R85, R6, !PT ;  /* 0x0000000655077209 */ /* 0x000fca0007800000 */
[----:B------:R-:W1:Y:S02]  /*5450*/  SHFL.BFLY PT, R6, R7, 0x1, 0x1f ;  /* 0x0c201f0007067f89 */ /* 0x000e6400000e0000 */
[----:B-1----:R-:W-:-:S05]  /*5460*/  FMNMX R12, R7, R6, !PT ;  /* 0x00000006070c7209 */ /* 0x002fca0007800000 */
[----:B------:R-:W1:Y:S02]  /*5470*/  SHFL.BFLY PT, R15, R12, 0x2, 0x1f ;  /* 0x0c401f000c0f7f89 */ /* 0x000e6400000e0000 */
[----:B-1----:R-:W-:Y:S02]  /*5480*/  FMNMX R6, R12, R15, !PT ;  /* 0x0000000f0c067209 */ /* 0x002fe40007800000 */
[----:B------:R-:W-:Y:S02]  /*5490*/  FMNMX R15, R27, R14, !PT ;  /* 0x0000000e1b0f7209 */ /* 0x000fe40007800000 */
[----:B------:R-:W-:Y:S02]  /*54a0*/  FSETP.NEU.AND P2, PT, R6, -INF , PT ;  /* 0xff8000000600780b */ /* 0x000fe40003f4d000 */
[----:B------:R-:W-:Y:S02]  /*54b0*/  FMNMX R14, R30, R15, !PT ;  /* 0x0000000f1e0e7209 */ /* 0x000fe40007800000 */
[----:B------:R-:W-:-:S02]  /*54c0*/  FSEL R10, R6, RZ, P2 ;  /* 0x000000ff060a7208 */ /* 0x000fc40001000000 */
[----:B------:R-:W-:-:S03]  /*54d0*/  FMNMX R7, R31, R14, !PT ;  /* 0x0000000e1f077209 */ /* 0x000fc60007800000 */
[----:B------:R-:W-:Y:S01]  /*54e0*/  FMUL R168, R10, UR52 ;  /* 0x000000340aa87c20 */ /* 0x000fe20008400000 */
[----:B------:R-:W-:-:S03]  /*54f0*/  FMNMX R14, R34, R7, !PT ;  /* 0x00000007220e7209 */ /* 0x000fc60007800000 */
[--C-:B------:R-:W-:Y:S01]  /*5500*/  FFMA R24, R24, UR52, -R168.reuse ;  /* 0x0000003418187c23 */ /* 0x100fe200080008a8 */
[--C-:B------:R-:W-:Y:S01]  /*5510*/  FFMA R15, R25, UR52, -R168.reuse ;  /* 0x00000034190f7c23 */ /* 0x100fe200080008a8 */
[----:B------:R-:W-:Y:S01]  /*5520*/  FMNMX R7, R35, R14, !PT ;  /* 0x0000000e23077209 */ /* 0x000fe20007800000 */
[--C-:B------:R-:W-:Y:S01]  /*5530*/  FFMA R19, R33, UR52, -R168.reuse ;  /* 0x0000003421137c23 */ /* 0x100fe200080008a8 */
[--C-:B------:R-:W-:Y:S01]  /*5540*/  FFMA R12, R28, UR52, -R168.reuse ;  /* 0x000000341c0c7c23 */ /* 0x100fe200080008a8 */
[----:B------:R-:W-:Y:S01]  /*5550*/  FSETP.GEU.AND P6, PT, R24, -126, PT ;  /* 0xc2fc00001800780b */ /* 0x000fe20003fce000 */
[--C-:B------:R-:W-:Y:S01]  /*5560*/  FFMA R17, R29, UR52, -R168.reuse ;  /* 0x000000341d117c23 */ /* 0x100fe200080008a8 */
[----:B------:R-:W-:Y:S01]  /*5570*/  FSETP.GEU.AND P3, PT, R15, -126, PT ;  /* 0xc2fc00000f00780b */ /* 0x000fe20003f6e000 */
[--C-:B------:R-:W-:Y:S01]  /*5580*/  FFMA R28, R32, UR52, -R168.reuse ;  /* 0x00000034201c7c23 */ /* 0x100fe200080008a8 */
[----:B------:R-:W-:Y:S01]  /*5590*/  FMNMX R14, R38, R7, !PT ;  /* 0x00000007260e7209 */ /* 0x000fe20007800000 */
        /* <DEDUP_REMOVED lines=8> */
[----:B------:R-:W-:Y:S01]  /*5620*/  @!P6 FMUL R24, R24, 0.5 ;  /* 0x3f0000001818e820 */ /* 0x000fe20000400000 */
[----:B------:R-:W-:Y:S01]  /*5630*/  FSETP.GEU.AND P2, PT, R28, -126, PT ;  /* 0xc2fc00001c00780b */ /* 0x000fe20003f4e000 */
[----:B------:R-:W-:Y:S01]  /*5640*/  @!P3 FMUL R15, R15, 0.5 ;  /* 0x3f0000000f0fb820 */ /* 0x000fe20000400000 */
[----:B------:R-:W-:Y:S01]  /*5650*/  FMNMX R7, R43, R14, !PT ;  /* 0x0000000e2b077209 */ /* 0x000fe20007800000 */
[--C-:B------:R-:W-:Y:S01]  /*5660*/  FFMA R14, R36, UR52, -R168.reuse ;  /* 0x00000034240e7c23 */ /* 0x100fe200080008a8 */
[--C-:B------:R-:W-:Y:S01]  /*5670*/  FFMA R45, R53, UR52, -R168.reuse ;  /* 0x00000034352d7c23 */ /* 0x100fe200080008a8 */
[----:B------:R-:W1:Y:S01]  /*5680*/  MUFU.EX2 R24, R24 ;  /* 0x0000001800187308 */ /* 0x000e620000000800 */
[----:B------:R-:W-:Y:S01]  /*5690*/  FMNMX R16, R46, R7, !PT ;  /* 0x000000072e107209 */ /* 0x000fe20007800000 */
[----:B------:R-:W-:Y:S01]  /*56a0*/  @!P4 FMUL R12, R12, 0.5 ;  /* 0x3f0000000c0cc820 */ /* 0x000fe20000400000 */
[--C-:B------:R-:W-:Y:S01]  /*56b0*/  FFMA R36, R48, UR52, -R168.reuse ;  /* 0x0000003430247c23 */ /* 0x100fe200080008a8 */
[----:B------:R-:W-:Y:S01]  /*56c0*/  @!P5 FMUL R17, R17, 0.5 ;  /* 0x3f0000001111d820 */ /* 0x000fe20000400000 */
[----:B------:R-:W-:Y:S01]  /*56d0*/  FMNMX R7, R47, R16, !PT ;  /* 0x000000102f077209 */ /* 0x000fe20007800000 */
[--C-:B------:R-:W-:Y:S01]  /*56e0*/  FFMA R41, R49, UR52, -R168.reuse ;  /* 0x0000003431297c23 */ /* 0x100fe200080008a8 */
[--C-:B------:R-:W-:Y:S01]  /*56f0*/  FFMA R49, R56, UR52, -R168.reuse ;  /* 0x0000003438317c23 */ /* 0x100fe200080008a8 */
[----:B------:R-:W2:Y:S01]  /*5700*/  MUFU.EX2 R15, R15 ;  /* 0x0000000f000f7308 */ /* 0x000ea20000000800 */
[----:B------:R-:W-:Y:S01]  /*5710*/  FMNMX R16, R50, R7, !PT ;  /* 0x0000000732107209 */ /* 0x000fe20007800000 */
[----:B------:R-:W-:Y:S01]  /*5720*/  @!P2 FMUL R28, R28, 0.5 ;  /* 0x3f0000001c1ca820 */ /* 0x000fe20000400000 */
[--C-:B------:R-:W-:Y:S01]  /*5730*/  FFMA R40, R57, UR52, -R168.reuse ;  /* 0x0000003439287c23 */ /* 0x100fe200080008a8 */
[--C-:B------:R-:W-:Y:S01]  /*5740*/  FFMA R57, R64, UR52, -R168.reuse ;  /* 0x0000003440397c23 */ /* 0x100fe200080008a8 */
[----:B------:R-:W-:Y:S01]  /*5750*/  FMNMX R7, R51, R16, !PT ;  /* 0x0000001033077209 */ /* 0x000fe20007800000 */
[--C-:B------:R-:W-:Y:S01]  /*5760*/  FFMA R53, R60, UR52, -R168.reuse ;  /* 0x000000343c357c23 */ /* 0x100fe200080008a8 */
[--C-:B------:R-:W-:Y:S01]  /*5770*/  FFMA R48, R73, UR52, -R168.reuse ;  /* 0x0000003449307c23 */ /* 0x100fe200080008a8 */
[----:B------:R-:W3:Y:S01]  /*5780*/  MUFU.EX2 R12, R12 ;  /* 0x0000000c000c7308 */ /* 0x000ee20000000800 */
[----:B-1----:R-:W-:Y:S01]  /*5790*/  @!P6 FMUL R24, R24, R24 ;  /* 0x000000181818e220 */ /* 0x002fe20000400000 */
[----:B------:R-:W-:Y:S01]  /*57a0*/  FSETP.GEU.AND P6, PT, R19, -126, PT ;  /* 0xc2fc00001300780b */ /* 0x000fe20003fce000 */
[--C-:B------:R-:W-:Y:S01]  /*57b0*/  FFMA R73, R80, UR52, -R168.reuse ;  /* 0x0000003450497c23 */ /* 0x100fe200080008a8 */
[----:B------:R-:W-:Y:S01]  /*57c0*/  FMNMX R16, R54, R7, !PT ;  /* 0x0000000736107209 */ /* 0x000fe20007800000 */
[----:B------:R-:W-:-:S03]  /*57d0*/  FFMA R60, R85, UR52, -R168 ;  /* 0x00000034553c7c23 */ /* 0x000fc600080008a8 */
[----:B------:R-:W1:Y:S01]  /*57e0*/  MUFU.EX2 R17, R17 ;  /* 0x0000001100117308 */ /* 0x000e620000000800 */
[----:B--2---:R-:W-:Y:S01]  /*57f0*/  @!P3 FMUL R15, R15, R15 ;  /* 0x0000000f0f0fb220 */ /* 0x004fe20000400000 */
[----:B------:R-:W-:Y:S02]  /*5800*/  FSETP.GEU.AND P3, PT, R14, -126, PT ;  /* 0xc2fc00000e00780b */ /* 0x000fe40003f6e000 */
[----:B------:R-:W-:Y:S01]  /*5810*/  FMNMX R7, R55, R16, !PT ;  /* 0x0000001037077209 */ /* 0x000fe20007800000 */
[--C-:B------:R-:W-:Y:S01]  /*5820*/  FFMA R16, R44, UR52, -R168.reuse ;  /* 0x000000342c107c23 */ /* 0x100fe200080008a8 */
[--C-:B------:R-:W-:Y:S01]  /*5830*/  FFMA R44, R65, UR52, -R168.reuse ;  /* 0x00000034412c7c23 */ /* 0x100fe200080008a8 */
[----:B------:R-:W-:Y:S01]  /*5840*/  @!P6 FMUL R19, R19, 0.5 ;  /* 0x3f0000001313e820 */ /* 0x000fe20000400000 */
[----:B------:R-:W2:Y:S01]  /*5850*/  MUFU.EX2 R28, R28 ;  /* 0x0000001c001c7308 */ /* 0x000ea20000000800 */
[----:B---3--:R-:W-:Y:S01]  /*5860*/  @!P4 FMUL R12, R12, R12 ;  /* 0x0000000c0c0cc220 */ /* 0x008fe20000400000 */
[----:B------:R-:W-:Y:S01]  /*5870*/  FSETP.GEU.AND P4, PT, R21, -126, PT ;  /* 0xc2fc00001500780b */ /* 0x000fe20003f8e000 */
[----:B------:R-:W-:Y:S01]  /*5880*/  FFMA R65, R72, UR52, -R168 ;  /* 0x0000003448417c23 */ /* 0x000fe200080008a8 */
[----:B------:R-:W-:-:S03]  /*5890*/  FMNMX R18, R58, R7, !PT ;  /* 0x000000073a127209 */ /* 0x000fc60007800000 */
[----:B------:R-:W-:Y:S01]  /*58a0*/  @!P3 FMUL R14, R14, 0.5 ;  /* 0x3f0000000e0eb820 */ /* 0x000fe20000400000 */
[----:B------:R-:W3:Y:S01]  /*58b0*/  MUFU.EX2 R19, R19 ;  /* 0x0000001300137308 */ /* 0x000ee20000000800 */
[----:B-1----:R-:W-:Y:S01]  /*58c0*/  @!P5 FMUL R17, R17, R17 ;  /* 0x000000111111d220 */ /* 0x002fe20000400000 */
[----:B------:R-:W-:Y:S02]  /*58d0*/  FSETP.GEU.AND P5, PT, R32, -126, PT ;  /* 0xc2fc00002000780b */ /* 0x000fe40003fae000 */
[----:B------:R-:W-:-:S03]  /*58e0*/  FMNMX R7, R59, R18, !PT ;  /* 0x000000123b077209 */ /* 0x000fc60007800000 */
[----:B------:R-:W-:Y:S01]  /*58f0*/  @!P4 FMUL R21, R21, 0.5 ;  /* 0x3f0000001515c820 */ /* 0x000fe20000400000 */
[----:B------:R-:W1:Y:S01]  /*5900*/  MUFU.EX2 R14, R14 ;  /* 0x0000000e000e7308 */ /* 0x000e620000000800 */
[----:B--2---:R-:W-:Y:S01]  /*5910*/  @!P2 FMUL R28, R28, R28 ;  /* 0x0000001c1c1ca220 */ /* 0x004fe20000400000 */
[----:B------:R-:W-:Y:S02]  /*5920*/  FSETP.GEU.AND P2, PT, R23, -126, PT ;  /* 0xc2fc00001700780b */ /* 0x000fe40003f4e000 */
[----:B------:R-:W-:-:S03]  /*5930*/  FMNMX R18, R62, R7, !PT ;  /* 0x000000073e127209 */ /* 0x000fc60007800000 */
[----:B------:R-:W-:Y:S01]  /*5940*/  @!P5 FMUL R32, R32, 0.5 ;  /* 0x3f0000002020d820 */ /* 0x000fe20000400000 */
[----:B------:R-:W2:Y:S01]  /*5950*/  MUFU.EX2 R21, R21 ;  /* 0x0000001500157308 */ /* 0x000ea20000000800 */
[----:B---3--:R-:W-:Y:S01]  /*5960*/  @!P6 FMUL R19, R19, R19 ;  /* 0x000000131313e220 */ /* 0x008fe20000400000 */
[----:B------:R-:W-:Y:S02]  /*5970*/  FSETP.GEU.AND P6, PT, R16, -126, PT ;  /* 0xc2fc00001000780b */ /* 0x000fe40003fce000 */
        /* <DEDUP_REMOVED lines=10> */
[----:B------:R-:W-:Y:S01]  /*5a20*/  FMNMX R7, R67, R18, !PT ;  /* 0x0000001243077209 */ /* 0x000fe20007800000 */
[----:B------:R-:W-:Y:S02]  /*5a30*/  FFMA R18, R52, UR52, -R168 ;  /* 0x0000003434127c23 */ /* 0x000fe400080008a8 */
[----:B------:R-:W-:Y:S01]  /*5a40*/  @!P3 FMUL R37, R37, 0.5 ;  /* 0x3f0000002525b820 */ /* 0x000fe20000400000 */
[----:B------:R-:W2:Y:S01]  /*5a50*/  MUFU.EX2 R16, R16 ;  /* 0x0000001000107308 */ /* 0x000ea20000000800 */
[----:B---3--:R-:W-:Y:S01]  /*5a60*/  @!P5 FMUL R32, R32, R32 ;  /* 0x000000202020d220 */ /* 0x008fe20000400000 */
[----:B------:R-:W-:-:S02]  /*5a70*/  FSETP.GEU.AND P5, PT, R41, -126, PT ;  /* 0xc2fc00002900780b */ /* 0x000fc40003fae000 */
[----:B------:R-:W-:-:S03]  /*5a80*/  FMNMX R20, R70, R7, !PT ;  /* 0x0000000746147209 */ /* 0x000fc60007800000 */
[----:B------:R-:W-:Y:S01]  /*5a90*/  @!P4 FMUL R36, R36, 0.5 ;  /* 0x3f0000002424c820 */ /* 0x000fe20000400000 */
[----:B------:R-:W3:Y:S01]  /*5aa0*/  MUFU.EX2 R37, R37 ;  /* 0x0000002500257308 */ /* 0x000ee20000000800 */
[----:B------:R-:W-:Y:S01]  /*5ab0*/  FMNMX R7, R71, R20, !PT ;  /* 0x0000001447077209 */ /* 0x000fe20007800000 */
[----:B-1----:R-:W-:Y:S01]  /*5ac0*/  @!P2 FMUL R23, R23, R23 ;  /* 0x000000171717a220 */ /* 0x002fe20000400000 */
[----:B------:R-:W-:Y:S02]  /*5ad0*/  FSETP.GEU.AND P2, PT, R18, -126, PT ;  /* 0xc2fc00001200780b */ /* 0x000fe40003f4e000 */
[----:B------:R-:W-:Y:S02]  /*5ae0*/  FMNMX R20, R74, R7, !PT ;  /* 0x000000074a147209 */ /* 0x000fe40007800000 */
[----:B------:R-:W-:Y:S01]  /*5af0*/  @!P5 FMUL R41, R41, 0.5 ;  /* 0x3f0000002929d820 */ /* 0x000fe20000400000 */
[----:B------:R-:W1:Y:S01]  /*5b00*/  MUFU.EX2 R36, R36 ;  /* 0x0000002400247308 */ /* 0x000e620000000800 */
[----:B--2---:R-:W-:Y:S01]  /*5b10*/  @!P6 FMUL R16, R16, R16 ;  /* 0x000000101010e220 */ /* 0x004fe20000400000 */
[----:B------:R-:W-:-:S02]  /*5b20*/  FSETP.GEU.AND P6, PT, R45, -126, PT ;  /* 0xc2fc00002d00780b */ /* 0x000fc40003fce000 */
[----:B------:R-:W-:-:S04]  /*5b30*/  FMNMX R7, R75, R20, !PT ;  /* 0x000000144b077209 */ /* 0x000fc80007800000 */
[----:B------:R-:W2:Y:S01]  /*5b40*/  MUFU.EX2 R41, R41 ;  /* 0x0000002900297308 */ /* 0x000ea20000000800 */
[----:B---3--:R-:W-:Y:S01]  /*5b50*/  @!P3 FMUL R37, R37, R37 ;  /* 0x000000252525b220 */ /* 0x008fe20000400000 */
[----:B------:R-:W-:Y:S01]  /*5b60*/  FSETP.GEU.AND P3, PT, R49, -126, PT ;  /* 0xc2fc00003100780b */ /* 0x000fe20003f6e000 */
[----:B------:R-:W-:Y:S01]  /*5b70*/  @!P2 FMUL R18, R18, 0.5 ;  /* 0x3f0000001212a820 */ /* 0x000fe20000400000 */
[----:B------:R-:W-:-:S03]  /*5b80*/  FMNMX R20, R78, R7, !PT ;  /* 0x000000074e147209 */ /* 0x000fc60007800000 */
[----:B------:R-:W-:Y:S01]  /*5b90*/  @!P6 FMUL R45, R45, 0.5 ;  /* 0x3f0000002d2de820 */ /* 0x000fe20000400000 */
[----:B------:R-:W-:Y:S01]  /*5ba0*/  FMNMX R7, R79, R20, !PT ;  /* 0x000000144f077209 */ /* 0x000fe20007800000 */
[----:B------:R-:W3:Y:S01]  /*5bb0*/  MUFU.EX2 R18, R18 ;  /* 0x0000001200127308 */ /* 0x000ee20000000800 */
[----:B-1----:R-:W-:Y:S01]  /*5bc0*/  @!P4 FMUL R36, R36, R36 ;  /* 0x000000242424c220 */ /* 0x002fe20000400000 */
[----:B------:R-:W-:Y:S02]  /*5bd0*/  FSETP.GEU.AND P4, PT, R40, -126, PT ;  /* 0xc2fc00002800780b */ /* 0x000fe40003f8e000 */
[----:B------:R-:W-:Y:S02]  /*5be0*/  FMNMX R20, R82, R7, !PT ;  /* 0x0000000752147209 */ /* 0x000fe40007800000 */
[----:B------:R-:W-:Y:S02]  /*5bf0*/  @!P3 FMUL R49, R49, 0.5 ;  /* 0x3f0000003131b820 */ /* 0x000fe40000400000 */
[----:B------:R-:W1:Y:S01]  /*5c00*/  MUFU.EX2 R45, R45 ;  /* 0x0000002d002d7308 */ /* 0x000e620000000800 */
[----:B------:R-:W-:Y:S01]  /*5c10*/  FMNMX R7, R83, R20, !PT ;  /* 0x0000001453077209 */ /* 0x000fe20007800000 */
[----:B--2---:R-:W-:Y:S01]  /*5c20*/  @!P5 FMUL R41, R41, R41 ;  /* 0x000000292929d220 */ /* 0x004fe20000400000 */
[----:B------:R-:W-:Y:S01]  /*5c30*/  FSETP.GEU.AND P5, PT, R53, -126, PT ;  /* 0xc2fc00003500780b */ /* 0x000fe20003fae000 */
[--C-:B------:R-:W-:Y:S01]  /*5c40*/  FFMA R20, R61, UR52, -R168.reuse ;  /* 0x000000343d147c23 */ /* 0x100fe200080008a8 */
[----:B------:R-:W-:Y:S01]  /*5c50*/  FMNMX R22, R86, R7, !PT ;  /* 0x0000000756167209 */ /* 0x000fe20007800000 */
[--C-:B------:R-:W-:Y:S01]  /*5c60*/  FFMA R61, R68, UR52, -R168.reuse ;  /* 0x00000034443d7c23 */ /* 0x100fe200080008a8 */
[----:B------:R-:W-:Y:S01]  /*5c70*/  @!P4 FMUL R40, R40, 0.5 ;  /* 0x3f0000002828c820 */ /* 0x000fe20000400000 */
[----:B------:R-:W2:Y:S01]  /*5c80*/  MUFU.EX2 R49, R49 ;  /* 0x0000003100317308 */ /* 0x000ea20000000800 */
[----:B------:R-:W-:Y:S01]  /*5c90*/  FMNMX R7, R87, R22, !PT ;  /* 0x0000001657077209 */ /* 0x000fe20007800000 */
[----:B---3--:R-:W-:Y:S01]  /*5ca0*/  @!P2 FMUL R18, R18, R18 ;  /* 0x000000121212a220 */ /* 0x008fe20000400000 */
[----:B------:R-:W-:Y:S01]  /*5cb0*/  FSETP.GEU.AND P2, PT, R20, -126, PT ;  /* 0xc2fc00001400780b */ /* 0x000fe20003f4e000 */
[--C-:B------:R-:W-:Y:S01]  /*5cc0*/  FFMA R22, R69, UR52, -R168.reuse ;  /* 0x0000003445167c23 */ /* 0x100fe200080008a8 */
[----:B------:R-:W-:Y:S01]  /*5cd0*/  FFMA R69, R76, UR52, -R168 ;  /* 0x000000344c457c23 */ /* 0x000fe200080008a8 */
[----:B------:R-:W3:Y:S02]  /*5ce0*/  SHFL.BFLY PT, R52, R7, 0x1, 0x1f ;  /* 0x0c201f0007347f89 */ /* 0x000ee400000e0000 */
[----:B------:R-:W4:Y:S01]  /*5cf0*/  MUFU.EX2 R40, R40 ;  /* 0x0000002800287308 */ /* 0x000f220000000800 */
[----:B-1----:R-:W-:Y:S01]  /*5d00*/  @!P6 FMUL R45, R45, R45 ;  /* 0x0000002d2d2de220 */ /* 0x002fe20000400000 */
[----:B------:R-:W-:Y:S01]  /*5d10*/  FSETP.GEU.AND P6, PT, R57, -126, PT ;  /* 0xc2fc00003900780b */ /* 0x000fe20003fce000 */
[----:B------:R-:W-:-:S05]  /*5d20*/  @!P5 FMUL R53, R53, 0.5 ;  /* 0x3f0000003535d820 */ /* 0x000fca0000400000 */
[----:B------:R-:W-:Y:S01]  /*5d30*/  @!P2 FMUL R20, R20, 0.5 ;  /* 0x3f0000001414a820 */ /* 0x000fe20000400000 */
[----:B--2---:R-:W-:Y:S01]  /*5d40*/  @!P3 FMUL R49, R49, R49 ;  /* 0x000000313131b220 */ /* 0x004fe20000400000 */
[----:B------:R-:W-:Y:S01]  /*5d50*/  FSETP.GEU.AND P3, PT, R44, -126, PT ;  /* 0xc2fc00002c00780b */ /* 0x000fe20003f6e000 */
[----:B------:R-:W1:Y:S04]  /*5d60*/  MUFU.EX2 R53, R53 ;  /* 0x0000003500357308 */ /* 0x000e680000000800 */
[----:B------:R-:W-:Y:S01]  /*5d70*/  @!P6 FMUL R57, R57, 0.5 ;  /* 0x3f0000003939e820 */ /* 0x000fe20000400000 */
[----:B----4-:R-:W-:Y:S01]  /*5d80*/  @!P4 FMUL R40, R40, R40 ;  /* 0x000000282828c220 */ /* 0x010fe20000400000 */
[----:B------:R-:W-:Y:S02]  /*5d90*/  FSETP.GEU.AND P4, PT, R61, -126, PT ;  /* 0xc2fc00003d00780b */ /* 0x000fe40003f8e000 */
[----:B------:R-:W2:Y:S01]  /*5da0*/  MUFU.EX2 R20, R20 ;  /* 0x0000001400147308 */ /* 0x000ea20000000800 */
[----:B---3--:R-:W-:-:S03]  /*5db0*/  FMNMX R7, R7, R52, !PT ;  /* 0x0000003407077209 */ /* 0x008fc60007800000 */
[----:B------:R-:W-:Y:S01]  /*5dc0*/  @!P3 FMUL R44, R44, 0.5 ;  /* 0x3f0000002c2cb820 */ /* 0x000fe20000400000 */
[--C-:B------:R-:W-:Y:S01]  /*5dd0*/  FFMA R52, R77, UR52, -R168.reuse ;  /* 0x000000344d347c23 */ /* 0x100fe200080008a8 */
[----:B------:R-:W-:Y:S02]  /*5de0*/  FFMA R77, R84, UR52, -R168 ;  /* 0x00000034544d7c23 */ /* 0x000fe400080008a8 */
[----:B------:R-:W3:Y:S01]  /*5df0*/  MUFU.EX2 R57, R57 ;  /* 0x0000003900397308 */ /* 0x000ee20000000800 */
[----:B-1----:R-:W-:Y:S01]  /*5e00*/  @!P5 FMUL R53, R53, R53 ;  /* 0x000000353535d220 */ /* 0x002fe20000400000 */
[----:B------:R-:W1:Y:S01]  /*5e10*/  SHFL.BFLY PT, R56, R7, 0x2, 0x1f ;  /* 0x0c401f0007387f89 */ /* 0x000e6200000e0000 */
[----:B------:R-:W-:Y:S01]  /*5e20*/  FSETP.GEU.AND P5, PT, R22, -126, PT ;  /* 0xc2fc00001600780b */ /* 0x000fe20003fae000 */
[----:B------:R-:W-:-:S04]  /*5e30*/  @!P4 FMUL R61, R61, 0.5 ;  /* 0x3f0000003d3dc820 */ /* 0x000fc80000400000 */
[----:B------:R-:W4:Y:S01]  /*5e40*/  MUFU.EX2 R44, R44 ;  /* 0x0000002c002c7308 */ /* 0x000f220000000800 */
[----:B--2---:R-:W-:Y:S01]  /*5e50*/  @!P2 FMUL R20, R20, R20 ;  /* 0x000000141414a220 */ /* 0x004fe20000400000 */
[----:B------:R-:W-:-:S06]  /*5e60*/  FSETP.GEU.AND P2, PT, R65, -126, PT ;  /* 0xc2fc00004100780b */ /* 0x000fcc0003f4e000 */
[----:B------:R-:W2:Y:S01]  /*5e70*/  MUFU.EX2 R61, R61 ;  /* 0x0000003d003d7308 */ /* 0x000ea20000000800 */
[----:B---3--:R-:W-:Y:S01]  /*5e80*/  @!P6 FMUL R57, R57, R57 ;  /* 0x000000393939e220 */ /* 0x008fe20000400000 */
[----:B------:R-:W-:Y:S01]  /*5e90*/  FSETP.GEU.AND P6, PT, R48, -126, PT ;  /* 0xc2fc00003000780b */ /* 0x000fe20003fce000 */
[----:B------:R-:W-:-:S04]  /*5ea0*/  @!P5 FMUL R22, R22, 0.5 ;  /* 0x3f0000001616d820 */ /* 0x000fc80000400000 */
[----:B------:R-:W-:Y:S01]  /*5eb0*/  @!P2 FMUL R65, R65, 0.5 ;  /* 0x3f0000004141a820 */ /* 0x000fe20000400000 */
[----:B----4-:R-:W-:Y:S01]  /*5ec0*/  @!P3 FMUL R44, R44, R44 ;  /* 0x0000002c2c2cb220 */ /* 0x010fe20000400000 */
[----:B------:R-:W-:Y:S01]  /*5ed0*/  FSETP.GEU.AND P3, PT, R69, -126, PT ;  /* 0xc2fc00004500780b */ /* 0x000fe20003f6e000 */
[----:B------:R-:W3:Y:S01]  /*5ee0*/  MUFU.EX2 R22, R22 ;  /* 0x0000001600167308 */ /* 0x000ee20000000800 */
[----:B-1----:R-:W-:Y:S01]  /*5ef0*/  FMNMX R7, R7, R56, !PT ;  /* 0x0000003807077209 */ /* 0x002fe20007800000 */
[----:B------:R-:W-:-:S03]  /*5f00*/  FFMA R56, R81, UR52, -R168 ;  /* 0x0000003451387c23 */ /* 0x000fc600080008a8 */
[----:B------:R-:W-:Y:S01]  /*5f10*/  @!P6 FMUL R48, R48, 0.5 ;  /* 0x3f0000003030e820 */ /* 0x000fe20000400000 */
[----:B--2---:R-:W-:Y:S01]  /*5f20*/  @!P4 FMUL R61, R61, R61 ;  /* 0x0000003d3d3dc220 */ /* 0x004fe20000400000 */
[----:B------:R-:W-:Y:S01]  /*5f30*/  FSETP.GEU.AND P4, PT, R52, -126, PT ;  /* 0xc2fc00003400780b */ /* 0x000fe20003f8e000 */
[----:B------:R-:W1:Y:S04]  /*5f40*/  MUFU.EX2 R65, R65 ;  /* 0x0000004100417308 */ /* 0x000e680000000800 */
[----:B------:R-:W-:-:S04]  /*5f50*/  @!P3 FMUL R69, R69, 0.5 ;  /* 0x3f0000004545b820 */ /* 0x000fc80000400000 */
[----:B------:R-:W2:Y:S01]  /*5f60*/  MUFU.EX2 R48, R48 ;  /* 0x0000003000307308 */ /* 0x000ea20000000800 */
[----:B---3--:R-:W-:Y:S01]  /*5f70*/  @!P5 FMUL R22, R22, R22 ;  /* 0x000000161616d220 */ /* 0x008fe20000400000 */
[----:B------:R-:W-:Y:S02]  /*5f80*/  FSETP.GEU.AND P5, PT, R73, -126, PT ;  /* 0xc2fc00004900780b */ /* 0x000fe40003fae000 */
[----:B------:R-:W-:-:S04]  /*5f90*/  @!P4 FMUL R52, R52, 0.5 ;  /* 0x3f0000003434c820 */ /* 0x000fc80000400000 */
[----:B------:R-:W3:Y:S01]  /*5fa0*/  MUFU.EX2 R69, R69 ;  /* 0x0000004500457308 */ /* 0x000ee20000000800 */
[----:B-1----:R-:W-:Y:S01]  /*5fb0*/  @!P2 FMUL R65, R65, R65 ;  /* 0x000000414141a220 */ /* 0x002fe20000400000 */
[----:B------:R-:W-:-:S04]  /*5fc0*/  FSETP.NEU.AND P2, PT, R7, -INF , PT ;  /* 0xff8000000700780b */ /* 0x000fc80003f4d000 */
[----:B------:R-:W-:Y:S01]  /*5fd0*/  FSEL R72, R7, RZ, P2 ;  /* 0x000000ff07487208 */ /* 0x000fe20001000000 */
[----:B------:R-:W-:Y:S01]  /*5fe0*/  @!P5 FMUL R73, R73, 0.5 ;  /* 0x3f0000004949d820 */ /* 0x000fe20000400000 */
[----:B------:R-:W1:Y:S01]  /*5ff0*/  MUFU.EX2 R52, R52 ;  /* 0x0000003400347308 */ /* 0x000e620000000800 */
[----:B--2---:R-:W-:Y:S01]  /*6000*/  @!P6 FMUL R48, R48, R48 ;  /* 0x000000303030e220 */ /* 0x004fe20000400000 */
[----:B------:R-:W-:Y:S01]  /*6010*/  FSETP.GEU.AND P6, PT, R56, -126, PT ;  /* 0xc2fc00003800780b */ /* 0x000fe20003fce000 */
[C---:B------:R-:W-:Y:S01]  /*6020*/  FMUL R76, R72.reuse, UR52 ;  /* 0x00000034484c7c20 */ /* 0x040fe20008400000 */
[----:B------:R-:W-:Y:S01]  /*6030*/  FSETP.GEU.AND P2, PT, R77, -126, PT ;  /* 0xc2fc00004d00780b */ /* 0x000fe20003f4e000 */
[----:B------:R-:W-:Y:S01]  /*6040*/  FADD R168, -R72, R13 ;  /* 0x0000000d48a87221 */ /* 0x000fe20000000100 */
[----:B------:R-:W-:Y:S01]  /*6050*/  FADD R72, R32, R65 ;  /* 0x0000004120487221 */ /* 0x000fe20000000000 */
[--C-:B------:R-:W-:Y:S01]  /*6060*/  FFMA R25, R26, UR52, -R76.reuse ;  /* 0x000000341a197c23 */ /* 0x100fe2000800084c */
[----:B------:R-:W2:Y:S01]  /*6070*/  MUFU.EX2 R73, R73 ;  /* 0x0000004900497308 */ /* 0x000ea20000000800 */
[----:B---3--:R-:W-:Y:S01]  /*6080*/  @!P3 FMUL R69, R69, R69 ;  /* 0x000000454545b220 */ /* 0x008fe20000400000 */
[----:B------:R-:W-:Y:S01]  /*6090*/  FSETP.GEU.AND P3, PT, R60, -126, PT ;  /* 0xc2fc00003c00780b */ /* 0x000fe20003f6e000 */
[--C-:B------:R-:W-:Y:S01]  /*60a0*/  FFMA R26, R27, UR52, -R76.reuse ;  /* 0x000000341b1a7c23 */ /* 0x100fe2000800084c */
[--C-:B------:R-:W-:Y:S01]  /*60b0*/  FFMA R27, R30, UR52, -R76.reuse ;  /* 0x000000341e1b7c23 */ /* 0x100fe2000800084c */
[--C-:B------:R-:W-:Y:S01]  /*60c0*/  FFMA R29, R34, UR52, -R76.reuse ;  /* 0x00000034221d7c23 */ /* 0x100fe2000800084c */
[--C-:B------:R-:W-:Y:S01]  /*60d0*/  FFMA R31, R31, UR52, -R76.reuse ;  /* 0x000000341f1f7c23 */ /* 0x100fe2000800084c */
[----:B------:R-:W-:Y:S01]  /*60e0*/  @!P6 FMUL R56, R56, 0.5 ;  /* 0x3f0000003838e820 */ /* 0x000fe20000400000 */
[--C-:B------:R-:W-:Y:S01]  /*60f0*/  FFMA R39, R39, UR52, -R76.reuse ;  /* 0x0000003427277c23 */ /* 0x100fe2000800084c */
[----:B-1----:R-:W-:Y:S01]  /*6100*/  @!P4 FMUL R52, R52, R52 ;  /* 0x000000343434c220 */ /* 0x002fe20000400000 */
[----:B------:R-:W-:Y:S01]  /*6110*/  FSETP.GEU.AND P4, PT, R25, -126, PT ;  /* 0xc2fc00001900780b */ /* 0x000fe20003f8e000 */
[----:B------:R-:W-:Y:S01]  /*6120*/  @!P2 FMUL R77, R77, 0.5 ;  /* 0x3f0000004d4da820 */ /* 0x000fe20000400000 */
[--C-:B------:R-:W-:Y:S01]  /*6130*/  FFMA R35, R35, UR52, -R76.reuse ;  /* 0x0000003423237c23 */ /* 0x100fe2000800084c */
[----:B------:R-:W1:Y:S01]  /*6140*/  MUFU.EX2 R56, R56 ;  /* 0x0000003800387308 */ /* 0x000e620000000800 */
[--C-:B------:R-:W-:Y:S01]  /*6150*/  FFMA R33, R42, UR52, -R76.reuse ;  /* 0x000000342a217c23 */ /* 0x100fe2000800084c */
[----:B------:R-:W-:Y:S01]  /*6160*/  @!P3 FMUL R60, R60, 0.5 ;  /* 0x3f0000003c3cb820 */ /* 0x000fe20000400000 */
[--C-:B------:R-:W-:Y:S01]  /*6170*/  FFMA R43, R43, UR52, -R76.reuse ;  /* 0x000000342b2b7c23 */ /* 0x100fe2000800084c */
[----:B--2---:R-:W-:Y:S01]  /*6180*/  @!P5 FMUL R73, R73, R73 ;  /* 0x000000494949d220 */ /* 0x004fe20000400000 */
[----:B------:R-:W-:Y:S01]  /*6190*/  FSETP.GEU.AND P5, PT, R26, -126, PT ;  /* 0xc2fc00001a00780b */ /* 0x000fe20003fae000 */
[--C-:B------:R-:W-:Y:S01]  /*61a0*/  FFMA R47, R47, UR52, -R76.reuse ;  /* 0x000000342f2f7c23 */ /* 0x100fe2000800084c */
[--C-:B------:R-:W-:Y:S01]  /*61b0*/  FFMA R51, R51, UR52, -R76.reuse ;  /* 0x0000003433337c23 */ /* 0x100fe2000800084c */
[----:B------:R-:W2:Y:S01]  /*61c0*/  MUFU.EX2 R60, R60 ;  /* 0x0000003c003c7308 */ /* 0x000ea20000000800 */
[--C-:B------:R-:W-:Y:S01]  /*61d0*/  FFMA R55, R55, UR52, -R76.reuse ;  /* 0x0000003437377c23 */ /* 0x100fe2000800084c */
[----:B------:R-:W-:Y:S01]  /*61e0*/  @!P4 FMUL R25, R25, 0.5 ;  /* 0x3f0000001919c820 */ /* 0x000fe20000400000 */
[--C-:B------:R-:W-:Y:S01]  /*61f0*/  FFMA R64, R62, UR52, -R76.reuse ;  /* 0x000000343e407c23 */ /* 0x100fe2000800084c */
[--C-:B------:R-:W-:Y:S01]  /*6200*/  FFMA R66, R66, UR52, -R76.reuse ;  /* 0x0000003442427c23 */ /* 0x100fe2000800084c */
[--C-:B------:R-:W-:Y:S01]  /*6210*/  FFMA R68, R70, UR52, -R76.reuse ;  /* 0x0000003446447c23 */ /* 0x100fe2000800084c */
[--C-:B------:R-:W-:Y:S01]  /*6220*/  FFMA R70, R74, UR52, -R76.reuse ;  /* 0x000000344a467c23 */ /* 0x100fe2000800084c */
[--C-:B------:R-:W-:Y:S01]  /*6230*/  FFMA R78, R78, UR52, -R76.reuse ;  /* 0x000000344e4e7c23 */ /* 0x100fe2000800084c */
[----:B------:R-:W3:Y:S01]  /*6240*/  MUFU.EX2 R77, R77 ;  /* 0x0000004d004d7308 */ /* 0x000ee20000000800 */
[----:B-1----:R-:W-:Y:S01]  /*6250*/  @!P6 FMUL R56, R56, R56 ;  /* 0x000000383838e220 */ /* 0x002fe20000400000 */
[----:B------:R-:W-:Y:S01]  /*6260*/  FSETP.GEU.AND P6, PT, R27, -126, PT ;  /* 0xc2fc00001b00780b */ /* 0x000fe20003fce000 */
[----:B------:R-:W-:Y:S01]  /*6270*/  @!P5 FMUL R26, R26, 0.5 ;  /* 0x3f0000001a1ad820 */ /* 0x000fe20000400000 */
[--C-:B------:R-:W-:Y:S01]  /*6280*/  FFMA R83, R83, UR52, -R76.reuse ;  /* 0x0000003453537c23 */ /* 0x100fe2000800084c */
[--C-:B------:R-:W-:Y:S01]  /*6290*/  FFMA R87, R87, UR52, -R76.reuse ;  /* 0x0000003457577c23 */ /* 0x100fe2000800084c */
[--C-:B------:R-:W-:Y:S01]  /*62a0*/  FFMA R85, R79, UR52, -R76.reuse ;  /* 0x000000344f557c23 */ /* 0x100fe2000800084c */
[----:B------:R-:W-:Y:S01]  /*62b0*/  FFMA R86, R86, UR52, -R76 ;  /* 0x0000003456567c23 */ /* 0x000fe2000800084c */
[----:B------:R-:W1:Y:S01]  /*62c0*/  MUFU.EX2 R25, R25 ;  /* 0x0000001900197308 */ /* 0x000e620000000800 */
[----:B--2---:R-:W-:Y:S01]  /*62d0*/  @!P3 FMUL R60, R60, R60 ;  /* 0x0000003c3c3cb220 */ /* 0x004fe20000400000 */
[----:B------:R-:W-:Y:S01]  /*62e0*/  FSETP.GEU.AND P3, PT, R29, -126, PT ;  /* 0xc2fc00001d00780b */ /* 0x000fe20003f6e000 */
[----:B------:R-:W-:Y:S01]  /*62f0*/  FADD R74, R23, R48 ;  /* 0x00000030174a7221 */ /* 0x000fe20000000000 */
[----:B------:R-:W-:Y:S01]  /*6300*/  FADD R13, R28, R57 ;  /* 0x000000391c0d7221 */ /* 0x000fe20000000000 */
[----:B------:R-:W-:Y:S01]  /*6310*/  FMUL R168, R168, UR52 ;  /* 0x00000034a8a87c20 */ /* 0x000fe20008400000 */
[----:B------:R-:W-:Y:S01]  /*6320*/  F2FP.F16.F32.PACK_AB R28, R19, R28 ;  /* 0x0000001c131c723e */ /* 0x000fe200000000ff */
[----:B------:R-:W-:Y:S01]  /*6330*/  @!P6 FMUL R27, R27, 0.5 ;  /* 0x3f0000001b1be820 */ /* 0x000fe20000400000 */
[----:B------:R2:W4:Y:S01]  /*6340*/  MUFU.EX2 R30, R26 ;  /* 0x0000001a001e7308 */ /* 0x0005220000000800 */
[----:B---3--:R-:W-:Y:S01]  /*6350*/  @!P2 FMUL R77, R77, R77 ;  /* 0x0000004d4d4da220 */ /* 0x008fe20000400000 */
[----:B------:R-:W-:-:S02]  /*6360*/  FSETP.GEU.AND P2, PT, R31, -126, PT ;  /* 0xc2fc00001f00780b */ /* 0x000fc40003f4e000 */
[----:B------:R-:W-:Y:S02]  /*6370*/  F2FP.F16.F32.PACK_AB R32, R23, R32 ;  /* 0x000000201720723e */ /* 0x000fe400000000ff */
[----:B------:R-:W-:Y:S01]  /*6380*/  F2FP.F16.F32.PACK_AB R48, R48, R65 ;  /* 0x000000413030723e */ /* 0x000fe200000000ff */
[----:B------:R-:W-:Y:S01]  /*6390*/  @!P3 FMUL R29, R29, 0.5 ;  /* 0x3f0000001d1db820 */ /* 0x000fe20000400000 */
[----:B------:R-:W3:Y:S01]  /*63a0*/  MUFU.EX2 R27, R27 ;  /* 0x0000001b001b7308 */ /* 0x000ee20000000800 */
[----:B-1----:R-:W-:Y:S01]  /*63b0*/  @!P4 FMUL R25, R25, R25 ;  /* 0x000000191919c220 */ /* 0x002fe20000400000 */
[----:B--2---:R-:W-:Y:S01]  /*63c0*/  FFMA R26, R38, UR52, -R76 ;  /* 0x00000034261a7c23 */ /* 0x004fe2000800084c */
[----:B------:R-:W-:-:S04]  /*63d0*/  FSETP.GEU.AND P4, PT, R35, -126, PT ;  /* 0xc2fc00002300780b */ /* 0x000fc80003f8e000 */
[----:B------:R-:W-:Y:S01]  /*63e0*/  @!P2 FMUL R31, R31, 0.5 ;  /* 0x3f0000001f1fa820 */ /* 0x000fe20000400000 */
[----:B------:R-:W1:Y:S01]  /*63f0*/  MUFU.EX2 R29, R29 ;  /* 0x0000001d001d7308 */ /* 0x000e620000000800 */
[----:B----4-:R-:W-:Y:S01]  /*6400*/  @!P5 FMUL R30, R30, R30 ;  /* 0x0000001e1e1ed220 */ /* 0x010fe20000400000 */
[----:B------:R-:W-:-:S06]  /*6410*/  FSETP.GEU.AND P5, PT, R26, -126, PT ;  /* 0xc2fc00001a00780b */ /* 0x000fcc0003fae000 */
[----:B------:R-:W-:Y:S01]  /*6420*/  @!P4 FMUL R35, R35, 0.5 ;  /* 0x3f0000002323c820 */ /* 0x000fe20000400000 */
[----:B---3--:R-:W-:Y:S01]  /*6430*/  @!P6 FMUL R27, R27, R27 ;  /* 0x0000001b1b1be220 */ /* 0x008fe20000400000 */
[----:B------:R-:W-:Y:S01]  /*6440*/  FSETP.GEU.AND P6, PT, R39, -126, PT ;  /* 0xc2fc00002700780b */ /* 0x000fe20003fce000 */
[----:B------:R-:W2:Y:S04]  /*6450*/  MUFU.EX2 R34, R31 ;  /* 0x0000001f00227308 */ /* 0x000ea80000000800 */
[----:B------:R-:W-:Y:S01]  /*6460*/  @!P5 FMUL R26, R26, 0.5 ;  /* 0x3f0000001a1ad820 */ /* 0x000fe20000400000 */
[----:B-1----:R-:W-:Y:S01]  /*6470*/  @!P3 FMUL R29, R29, R29 ;  /* 0x0000001d1d1db220 */ /* 0x002fe20000400000 */
[----:B------:R-:W-:Y:S02]  /*6480*/  FSETP.GEU.AND P3, PT, R43, -126, PT ;  /* 0xc2fc00002b00780b */ /* 0x000fe40003f6e000 */
[----:B------:R1:W3:Y:S04]  /*6490*/  MUFU.EX2 R38, R35 ;  /* 0x0000002300267308 */ /* 0x0002e80000000800 */
[----:B------:R-:W-:-:S04]  /*64a0*/  @!P6 FMUL R39, R39, 0.5 ;  /* 0x3f0000002727e820 */ /* 0x000fc80000400000 */
[----:B------:R4:W5:Y:S01]  /*64b0*/  MUFU.EX2 R42, R39 ;  /* 0x00000027002a7308 */ /* 0x0009620000000800 */
[----:B-1----:R-:W-:Y:S01]  /*64c0*/  FFMA R35, R46, UR52, -R76 ;  /* 0x000000342e237c23 */ /* 0x002fe2000800084c */
[----:B--2---:R-:W-:Y:S01]  /*64d0*/  @!P2 FMUL R34, R34, R34 ;  /* 0x000000222222a220 */ /* 0x004fe20000400000 */
[----:B------:R-:W-:Y:S01]  /*64e0*/  FSETP.GEU.AND P2, PT, R33, -126, PT ;  /* 0xc2fc00002100780b */ /* 0x000fe20003f4e000 */
[----:B------:R-:W-:-:S04]  /*64f0*/  @!P3 FMUL R43, R43, 0.5 ;  /* 0x3f0000002b2bb820 */ /* 0x000fc80000400000 */
[----:B------:R1:W2:Y:S01]  /*6500*/  MUFU.EX2 R31, R26 ;  /* 0x0000001a001f7308 */ /* 0x0002a20000000800 */
[----:B----4-:R-:W-:Y:S01]  /*6510*/  FFMA R39, R50, UR52, -R76 ;  /* 0x0000003432277c23 */ /* 0x010fe2000800084c */
[----:B---3--:R-:W-:Y:S01]  /*6520*/  @!P4 FMUL R38, R38, R38 ;  /* 0x000000262626c220 */ /* 0x008fe20000400000 */
[----:B------:R-:W-:-:S05]  /*6530*/  FSETP.GEU.AND P4, PT, R35, -126, PT ;  /* 0xc2fc00002300780b */ /* 0x000fca0003f8e000 */
[----:B------:R3:W4:Y:S01]  /*6540*/  MUFU.EX2 R46, R43 ;  /* 0x0000002b002e7308 */ /* 0x0007220000000800 */
[----:B-----5:R-:W-:Y:S01]  /*6550*/  @!P6 FMUL R42, R42, R42 ;  /* 0x0000002a2a2ae220 */ /* 0x020fe20000400000 */
[----:B------:R-:W-:Y:S01]  /*6560*/  FSETP.GEU.AND P6, PT, R39, -126, PT ;  /* 0xc2fc00002700780b */ /* 0x000fe20003fce000 */
[----:B------:R-:W-:Y:S01]  /*6570*/  @!P2 FMUL R33, R33, 0.5 ;  /* 0x3f0000002121a820 */ /* 0x000fe20000400000 */
[----:B-1----:R-:W-:-:S04]  /*6580*/  FFMA R26, R58, UR52, -R76 ;  /* 0x000000343a1a7c23 */ /* 0x002fc8000800084c */
[----:B------:R-:W-:Y:S01]  /*6590*/  @!P4 FMUL R35, R35, 0.5 ;  /* 0x3f0000002323c820 */ /* 0x000fe20000400000 */
[----:B--2---:R-:W-:Y:S01]  /*65a0*/  @!P5 FMUL R31, R31, R31 ;  /* 0x0000001f1f1fd220 */ /* 0x004fe20000400000 */
[----:B------:R-:W-:Y:S01]  /*65b0*/  FSETP.GEU.AND P5, PT, R47, -126, PT ;  /* 0xc2fc00002f00780b */ /* 0x000fe20003fae000 */
[----:B---3--:R-:W-:Y:S01]  /*65c0*/  FFMA R43, R54, UR52, -R76 ;  /* 0x00000034362b7c23 */ /* 0x008fe2000800084c */
[----:B------:R-:W1:Y:S03]  /*65d0*/  MUFU.EX2 R33, R33 ;  /* 0x0000002100217308 */ /* 0x000e660000000800 */
[----:B------:R-:W-:Y:S01]  /*65e0*/  @!P6 FMUL R39, R39, 0.5 ;  /* 0x3f0000002727e820 */ /* 0x000fe20000400000 */
[----:B----4-:R-:W-:Y:S01]  /*65f0*/  @!P3 FMUL R46, R46, R46 ;  /* 0x0000002e2e2eb220 */ /* 0x010fe20000400000 */
[----:B------:R-:W-:-:S03]  /*6600*/  FSETP.GEU.AND P3, PT, R43, -126, PT ;  /* 0xc2fc00002b00780b */ /* 0x000fc60003f6e000 */
[----:B------:R-:W2:Y:S03]  /*6610*/  MUFU.EX2 R35, R35 ;  /* 0x0000002300237308 */ /* 0x000ea60000000800 */
[----:B------:R-:W-:-:S05]  /*6620*/  @!P5 FMUL R47, R47, 0.5 ;  /* 0x3f0000002f2fd820 */ /* 0x000fca0000400000 */
[----:B------:R-:W3:Y:S01]  /*6630*/  MUFU.EX2 R39, R39 ;  /* 0x0000002700277308 */ /* 0x000ee20000000800 */
[----:B-1----:R-:W-:Y:S01]  /*6640*/  @!P2 FMUL R33, R33, R33 ;  /* 0x000000212121a220 */ /* 0x002fe20000400000 */
[----:B------:R-:W-:Y:S01]  /*6650*/  FSETP.GEU.AND P2, PT, R51, -126, PT ;  /* 0xc2fc00003300780b */ /* 0x000fe20003f4e000 */
[----:B------:R-:W-:-:S05]  /*6660*/  @!P3 FMUL R43, R43, 0.5 ;  /* 0x3f0000002b2bb820 */ /* 0x000fca0000400000 */
[----:B------:R1:W4:Y:S01]  /*6670*/  MUFU.EX2 R50, R47 ;  /* 0x0000002f00327308 */ /* 0x0003220000000800 */
[----:B--2---:R-:W-:Y:S01]  /*6680*/  @!P4 FMUL R35, R35, R35 ;  /* 0x000000232323c220 */ /* 0x004fe20000400000 */
[----:B------:R-:W-:-:S05]  /*6690*/  FSETP.GEU.AND P4, PT, R55, -126, PT ;  /* 0xc2fc00003700780b */ /* 0x000fca0003f8e000 */
[----:B------:R-:W-:Y:S01]  /*66a0*/  @!P2 FMUL R51, R51, 0.5 ;  /* 0x3f0000003333a820 */ /* 0x000fe20000400000 */
[----:B------:R-:W2:Y:S01]  /*66b0*/  MUFU.EX2 R43, R43 ;  /* 0x0000002b002b7308 */ /* 0x000ea20000000800 */
[--C-:B-1----:R-:W-:Y:S01]  /*66c0*/  FFMA R47, R59, UR52, -R76.reuse ;  /* 0x000000343b2f7c23 */ /* 0x102fe2000800084c */
[----:B---3--:R-:W-:Y:S01]  /*66d0*/  @!P6 FMUL R39, R39, R39 ;  /* 0x000000272727e220 */ /* 0x008fe20000400000 */
[--C-:B------:R-:W-:Y:S01]  /*66e0*/  FFMA R59, R71, UR52, -R76.reuse ;  /* 0x00000034473b7c23 */ /* 0x100fe2000800084c */
[----:B------:R-:W-:Y:S02]  /*66f0*/  FFMA R71, R82, UR52, -R76 ;  /* 0x0000003452477c23 */ /* 0x000fe4000800084c */
[----:B------:R-:W-:Y:S01]  /*6700*/  FSETP.GEU.AND P6, PT, R47, -126, PT ;  /* 0xc2fc00002f00780b */ /* 0x000fe20003fce000 */
[----:B------:R-:W-:Y:S01]  /*6710*/  @!P4 FMUL R55, R55, 0.5 ;  /* 0x3f0000003737c820 */ /* 0x000fe20000400000 */
[----:B------:R1:W3:Y:S01]  /*6720*/  MUFU.EX2 R54, R51 ;  /* 0x0000003300367308 */ /* 0x0002e20000000800 */
[----:B----4-:R-:W-:Y:S01]  /*6730*/  @!P5 FMUL R50, R50, R50 ;  /* 0x000000323232d220 */ /* 0x010fe20000400000 */
[----:B------:R-:W-:-:S06]  /*6740*/  FSETP.GEU.AND P5, PT, R26, -126, PT ;  /* 0xc2fc00001a00780b */ /* 0x000fcc0003fae000 */
[----:B------:R4:W5:Y:S01]  /*6750*/  MUFU.EX2 R58, R55 ;  /* 0x00000037003a7308 */ /* 0x0009620000000800 */
[--C-:B-1----:R-:W-:Y:S01]  /*6760*/  FFMA R51, R63, UR52, -R76.reuse ;  /* 0x000000343f337c23 */ /* 0x102fe2000800084c */
[----:B--2---:R-:W-:Y:S01]  /*6770*/  @!P3 FMUL R43, R43, R43 ;  /* 0x0000002b2b2bb220 */ /* 0x004fe20000400000 */
[----:B------:R-:W-:Y:S01]  /*6780*/  @!P6 FMUL R47, R47, 0.5 ;  /* 0x3f0000002f2fe820 */ /* 0x000fe20000400000 */
[--C-:B------:R-:W-:Y:S02]  /*6790*/  FFMA R63, R75, UR52, -R76.reuse ;  /* 0x000000344b3f7c23 */ /* 0x100fe4000800084c */
[----:B------:R-:W-:Y:S01]  /*67a0*/  FSETP.GEU.AND P3, PT, R51, -126, PT ;  /* 0xc2fc00003300780b */ /* 0x000fe20003f6e000 */
[----:B------:R-:W-:Y:S02]  /*67b0*/  @!P5 FMUL R26, R26, 0.5 ;  /* 0x3f0000001a1ad820 */ /* 0x000fe40000400000 */
[----:B------:R-:W1:Y:S01]  /*67c0*/  MUFU.EX2 R47, R47 ;  /* 0x0000002f002f7308 */ /* 0x000e620000000800 */
[----:B----4-:R-:W-:Y:S01]  /*67d0*/  FFMA R55, R67, UR52, -R76 ;  /* 0x0000003443377c23 */ /* 0x010fe2000800084c */
[----:B---3--:R-:W-:Y:S01]  /*67e0*/  @!P2 FMUL R54, R54, R54 ;  /* 0x000000363636a220 */ /* 0x008fe20000400000 */
[----:B------:R-:W-:Y:S01]  /*67f0*/  FSETP.GEU.AND P2, PT, R64, -126, PT ;  /* 0xc2fc00004000780b */ /* 0x000fe20003f4e000 */
[----:B------:R-:W-:Y:S01]  /*6800*/  FADD R76, R36, R73 ;  /* 0x00000049244c7221 */ /* 0x000fe20000000000 */
[----:B------:R-:W-:Y:S01]  /*6810*/  FADD R67, R19, R44 ;  /* 0x0000002c13437221 */ /* 0x000fe20000000000 */
[----:B------:R-:W-:-:S02]  /*6820*/  F2FP.F16.F32.PACK_AB R36, R41, R36 ;  /* 0x000000242924723e */ /* 0x000fc400000000ff */
[----:B------:R2:W3:Y:S01]  /*6830*/  MUFU.EX2 R62, R26 ;  /* 0x0000001a003e7308 */ /* 0x0004e20000000800 */
[----:B-----5:R-:W-:Y:S01]  /*6840*/  @!P4 FMUL R58, R58, R58 ;  /* 0x0000003a3a3ac220 */ /* 0x020fe20000400000 */
[----:B------:R-:W-:Y:S01]  /*6850*/  @!P3 FMUL R51, R51, 0.5 ;  /* 0x3f0000003333b820 */ /* 0x000fe20000400000 */
[----:B------:R-:W-:Y:S01]  /*6860*/  FSETP.GEU.AND P4, PT, R66, -126, PT ;  /* 0xc2fc00004200780b */ /* 0x000fe20003f8e000 */
[----:B------:R-:W-:Y:S01]  /*6870*/  FADD R82, R13, R76 ;  /* 0x0000004c0d527221 */ /* 0x000fe20000000000 */
[----:B------:R-:W-:Y:S01]  /*6880*/  FADD R13, R12, R53 ;  /* 0x000000350c0d7221 */ /* 0x000fe20000000000 */
[----:B------:R-:W-:Y:S01]  /*6890*/  FADD R76, R18, R77 ;  /* 0x0000004d124c7221 */ /* 0x000fe20000000000 */
[----:B------:R-:W-:Y:S01]  /*68a0*/  F2FP.F16.F32.PACK_AB R44, R44, R57 ;  /* 0x000000392c2c723e */ /* 0x000fe200000000ff */
[----:B------:R-:W4:Y:S01]  /*68b0*/  MUFU.EX2 R51, R51 ;  /* 0x0000003300337308 */ /* 0x000f220000000800 */
[----:B-1----:R-:W-:Y:S01]  /*68c0*/  @!P6 FMUL R47, R47, R47 ;  /* 0x0000002f2f2fe220 */ /* 0x002fe20000400000 */
[----:B------:R-:W-:Y:S01]  /*68d0*/  FSETP.GEU.AND P6, PT, R68, -126, PT ;  /* 0xc2fc00004400780b */ /* 0x000fe20003fce000 */
[----:B------:R-:W-:Y:S01]  /*68e0*/  @!P2 FMUL R64, R64, 0.5 ;  /* 0x3f0000004040a820 */ /* 0x000fe20000400000 */
[----:B--2---:R-:W-:Y:S01]  /*68f0*/  FADD R26, -R10, R11 ;  /* 0x0000000b0a1a7221 */ /* 0x004fe20000000100 */
[----:B------:R-:W-:Y:S01]  /*6900*/  FADD R11, R24, R49 ;  /* 0x00000031180b7221 */ /* 0x000fe20000000000 */
[----:B------:R-:W-:-:S02]  /*6910*/  F2FP.F16.F32.PACK_AB R24, R15, R24 ;  /* 0x000000180f18723e */ /* 0x000fc400000000ff */
[----:B------:R-:W-:Y:S01]  /*6920*/  @!P4 FMUL R66, R66, 0.5 ;  /* 0x3f0000004242c820 */ /* 0x000fe20000400000 */
[----:B---3--:R-:W-:Y:S01]  /*6930*/  @!P5 FMUL R62, R62, R62 ;  /* 0x0000003e3e3ed220 */ /* 0x008fe20000400000 */
[----:B------:R-:W-:Y:S01]  /*6940*/  FSETP.GEU.AND P5, PT, R55, -126, PT ;  /* 0xc2fc00003700780b */ /* 0x000fe20003fae000 */
[----:B------:R-:W1:Y:S01]  /*6950*/  MUFU.EX2 R64, R64 ;  /* 0x0000004000407308 */ /* 0x000e620000000800 */
[----:B------:R-:W-:Y:S01]  /*6960*/  FADD R75, R11, R72 ;  /* 0x000000480b4b7221 */ /* 0x000fe20000000000 */
[----:B------:R-:W-:Y:S01]  /*6970*/  FADD R11, R15, R40 ;  /* 0x000000280f0b7221 */ /* 0x000fe20000000000 */
[----:B------:R-:W-:Y:S01]  /*6980*/  FMUL R26, R26, UR52 ;  /* 0x000000341a1a7c20 */ /* 0x000fe20008400000 */
[----:B------:R-:W-:Y:S01]  /*6990*/  @!P6 FMUL R68, R68, 0.5 ;  /* 0x3f0000004444e820 */ /* 0x000fe20000400000 */
[----:B------:R-:W-:Y:S01]  /*69a0*/  FADD R75, R75, R82 ;  /* 0x000000524b4b7221 */ /* 0x000fe20000000000 */
[----:B----4-:R-:W-:Y:S01]  /*69b0*/  @!P3 FMUL R51, R51, R51 ;  /* 0x000000333333b220 */ /* 0x010fe20000400000 */
[----:B------:R-:W-:Y:S01]  /*69c0*/  FSETP.GEU.AND P3, PT, R70, -126, PT ;  /* 0xc2fc00004600780b */ /* 0x000fe20003f6e000 */
[----:B------:R-:W2:Y:S01]  /*69d0*/  MUFU.EX2 R66, R66 ;  /* 0x0000004200427308 */ /* 0x000ea20000000800 */
[----:B------:R-:W-:Y:S01]  /*69e0*/  FADD R79, R11, R74 ;  /* 0x0000004a0b4f7221 */ /* 0x000fe20000000000 */
[----:B------:R-:W-:Y:S01]  /*69f0*/  FADD R74, R16, R69 ;  /* 0x00000045104a7221 */ /* 0x000fe20000000000 */
[----:B------:R-:W-:Y:S01]  /*6a00*/  F2FP.F16.F32.PACK_AB R40, R40, R49 ;  /* 0x000000312828723e */ /* 0x000fe200000000ff */
[----:B------:R-:W-:-:S04]  /*6a10*/  @!P5 FMUL R55, R55, 0.5 ;  /* 0x3f0000003737d820 */ /* 0x000fc80000400000 */
[----:B------:R-:W3:Y:S01]  /*6a20*/  MUFU.EX2 R68, R68 ;  /* 0x0000004400447308 */ /* 0x000ee20000000800 */
[----:B-1----:R-:W-:Y:S01]  /*6a30*/  @!P2 FMUL R64, R64, R64 ;  /* 0x000000404040a220 */ /* 0x002fe20000400000 */
[----:B------:R-:W-:Y:S02]  /*6a40*/  FSETP.GEU.AND P2, PT, R59, -126, PT ;  /* 0xc2fc00003b00780b */ /* 0x000fe40003f4e000 */
[----:B------:R-:W-:-:S04]  /*6a50*/  @!P3 FMUL R70, R70, 0.5 ;  /* 0x3f0000004646b820 */ /* 0x000fc80000400000 */
[----:B------:R-:W1:Y:S01]  /*6a60*/  MUFU.EX2 R55, R55 ;  /* 0x0000003700377308 */ /* 0x000e620000000800 */
[----:B--2---:R-:W-:Y:S01]  /*6a70*/  @!P4 FMUL R66, R66, R66 ;  /* 0x000000424242c220 */ /* 0x004fe20000400000 */
[----:B------:R-:W-:-:S05]  /*6a80*/  FSETP.GEU.AND P4, PT, R63, -126, PT ;  /* 0xc2fc00003f00780b */ /* 0x000fca0003f8e000 */
[----:B------:R-:W-:Y:S01]  /*6a90*/  @!P2 FMUL R59, R59, 0.5 ;  /* 0x3f0000003b3ba820 */ /* 0x000fe20000400000 */
[----:B------:R-:W2:Y:S01]  /*6aa0*/  MUFU.EX2 R70, R70 ;  /* 0x0000004600467308 */ /* 0x000ea20000000800 */
[----:B---3--:R-:W-:Y:S01]  /*6ab0*/  @!P6 FMUL R68, R68, R68 ;  /* 0x000000444444e220 */ /* 0x008fe20000400000 */
[----:B------:R-:W-:-:S05]  /*6ac0*/  FSETP.GEU.AND P6, PT, R71, -126, PT ;  /* 0xc2fc00004700780b */ /* 0x000fca0003fce000 */
[----:B------:R-:W-:Y:S01]  /*6ad0*/  @!P4 FMUL R63, R63, 0.5 ;  /* 0x3f0000003f3fc820 */ /* 0x000fe20000400000 */
[----:B------:R-:W3:Y:S01]  /*6ae0*/  MUFU.EX2 R59, R59 ;  /* 0x0000003b003b7308 */ /* 0x000ee20000000800 */
[----:B-1----:R-:W-:Y:S01]  /*6af0*/  @!P5 FMUL R55, R55, R55 ;  /* 0x000000373737d220 */ /* 0x002fe20000400000 */
[----:B------:R-:W-:-:S05]  /*6b00*/  FSETP.GEU.AND P5, PT, R78, -126, PT ;  /* 0xc2fc00004e00780b */ /* 0x000fca0003fae000 */
[----:B------:R-:W-:Y:S01]  /*6b10*/  @!P6 FMUL R71, R71, 0.5 ;  /* 0x3f0000004747e820 */ /* 0x000fe20000400000 */
[----:B------:R-:W1:Y:S01]  /*6b20*/  MUFU.EX2 R63, R63 ;  /* 0x0000003f003f7308 */ /* 0x000e620000000800 */
[----:B--2---:R-:W-:Y:S01]  /*6b30*/  @!P3 FMUL R70, R70, R70 ;  /* 0x000000464646b220 */ /* 0x004fe20000400000 */
[----:B------:R-:W-:-:S03]  /*6b40*/  FSETP.GEU.AND P3, PT, R83, -126, PT ;  /* 0xc2fc00005300780b */ /* 0x000fc60003f6e000 */
[----:B------:R-:W-:Y:S01]  /*6b50*/  FADD R170, R33, R70 ;  /* 0x0000004621aa7221 */ /* 0x000fe20000000000 */
[----:B------:R-:W-:Y:S01]  /*6b60*/  F2FP.F16.F32.PACK_AB R33, R46, R33 ;  /* 0x000000212e21723e */ /* 0x000fe200000000ff */
[----:B------:R-:W-:Y:S01]  /*6b70*/  @!P5 FMUL R78, R78, 0.5 ;  /* 0x3f0000004e4ed820 */ /* 0x000fe20000400000 */
[----:B------:R2:W4:Y:S01]  /*6b80*/  MUFU.EX2 R72, R71 ;  /* 0x0000004700487308 */ /* 0x0005220000000800 */
[----:B---3--:R-:W-:Y:S01]  /*6b90*/  @!P2 FMUL R59, R59, R59 ;  /* 0x0000003b3b3ba220 */ /* 0x008fe20000400000 */
[----:B------:R-:W-:-:S05]  /*6ba0*/  FSETP.GEU.AND P2, PT, R168, -126, PT ;  /* 0xc2fc0000a800780b */ /* 0x000fca0003f4e000 */
[----:B------:R-:W-:Y:S01]  /*6bb0*/  @!P3 FMUL R83, R83, 0.5 ;  /* 0x3f0000005353b820 */ /* 0x000fe20000400000 */
[----:B------:R3:W5:Y:S01]  /*6bc0*/  MUFU.EX2 R10, R78 ;  /* 0x0000004e000a7308 */ /* 0x0007620000000800 */
[----:B-1----:R-:W-:Y:S01]  /*6bd0*/  @!P4 FMUL R63, R63, R63 ;  /* 0x0000003f3f3fc220 */ /* 0x002fe20000400000 */
[----:B------:R-:W-:Y:S01]  /*6be0*/  FSETP.GEU.AND P4, PT, R85, -126, PT ;  /* 0xc2fc00005500780b */ /* 0x000fe20003f8e000 */
[----:B--2---:R-:W-:-:S03]  /*6bf0*/  FADD R71, R21, R22 ;  /* 0x0000001615477221 */ /* 0x004fc60000000000 */
[----:B------:R-:W-:Y:S01]  /*6c00*/  F2FP.F16.F32.PACK_AB R49, R63, R70 ;  /* 0x000000463f31723e */ /* 0x000fe200000000ff */
[----:B------:R-:W-:Y:S01]  /*6c10*/  @!P2 FMUL R168, R168, 0.5 ;  /* 0x3f000000a8a8a820 */ /* 0x000fe20000400000 */
[----:B------:R-:W1:Y:S01]  /*6c20*/  MUFU.EX2 R11, R83 ;  /* 0x00000053000b7308 */ /* 0x000e620000000800 */
[----:B----4-:R-:W-:Y:S01]  /*6c30*/  @!P6 FMUL R72, R72, R72 ;  /* 0x000000484848e220 */ /* 0x010fe20000400000 */
[----:B------:R-:W-:Y:S01]  /*6c40*/  FSETP.GEU.AND P6, PT, R87, -126, PT ;  /* 0xc2fc00005700780b */ /* 0x000fe20003fce000 */
[----:B---3--:R-:W-:Y:S01]  /*6c50*/  FADD R78, R41, R56 ;  /* 0x00000038294e7221 */ /* 0x008fe20000000000 */
[----:B------:R-:W-:Y:S01]  /*6c60*/  F2FP.F16.F32.PACK_AB R41, R47, R62 ;  /* 0x0000003e2f29723e */ /* 0x000fe200000000ff */
[----:B------:R-:W-:Y:S01]  /*6c70*/  FADD R172, R39, R72 ;  /* 0x0000004827ac7221 */ /* 0x000fe20000000000 */
[----:B------:R-:W-:Y:S01]  /*6c80*/  F2FP.F16.F32.PACK_AB R56, R56, R73 ;  /* 0x000000493838723e */ /* 0x000fe200000000ff */
[----:B------:R-:W-:Y:S01]  /*6c90*/  FADD R84, R67, R78 ;  /* 0x0000004e43547221 */ /* 0x000fe20000000000 */
[----:B------:R-:W-:Y:S01]  /*6ca0*/  FADD R67, R14, R61 ;  /* 0x0000003d0e437221 */ /* 0x000fe20000000000 */
[----:B-----5:R-:W-:Y:S01]  /*6cb0*/  @!P5 FMUL R10, R10, R10 ;  /* 0x0000000a0a0ad220 */ /* 0x020fe20000400000 */
[----:B------:R-:W-:Y:S01]  /*6cc0*/  FSETP.GEU.AND P5, PT, R86, -126, PT ;  /* 0xc2fc00005600780b */ /* 0x000fe20003fae000 */
[----:B------:R-:W-:Y:S01]  /*6cd0*/  FADD R78, R13, R74 ;  /* 0x0000004a0d4e7221 */ /* 0x000fe20000000000 */
[----:B------:R-:W-:Y:S01]  /*6ce0*/  FADD R81, R67, R76 ;  /* 0x0000004c43517221 */ /* 0x000fe20000000000 */
[----:B------:R-:W-:Y:S01]  /*6cf0*/  FADD R74, R37, R52 ;  /* 0x00000034254a7221 */ /* 0x000fe20000000000 */
[----:B------:R-:W-:Y:S01]  /*6d00*/  FADD R67, R17, R20 ;  /* 0x0000001411437221 */ /* 0x000fe20000000000 */
[----:B------:R-:W-:Y:S01]  /*6d10*/  @!P6 FMUL R87, R87, 0.5 ;  /* 0x3f0000005757e820 */ /* 0x000fe20000400000 */
[----:B------:R-:W-:Y:S01]  /*6d20*/  @!P4 FMUL R85, R85, 0.5 ;  /* 0x3f0000005555c820 */ /* 0x000fe20000400000 */
[----:B-1----:R-:W-:Y:S01]  /*6d30*/  @!P3 FMUL R11, R11, R11 ;  /* 0x0000000b0b0bb220 */ /* 0x002fe20000400000 */
[----:B------:R-:W-:Y:S01]  /*6d40*/  FADD R80, R67, R74 ;  /* 0x0000004a43507221 */ /* 0x000fe20000000000 */
[----:B------:R-:W-:Y:S01]  /*6d50*/  FSETP.GEU.AND P3, PT, R26, -126, PT ;  /* 0xc2fc00001a00780b */ /* 0x000fe20003f6e000 */
[----:B------:R1:W2:Y:S01]  /*6d60*/  MUFU.EX2 R13, R85 ;  /* 0x00000055000d7308 */ /* 0x0002a20000000800 */
[----:B------:R-:W-:Y:S01]  /*6d70*/  FADD R76, R45, R60 ;  /* 0x0000003c2d4c7221 */ /* 0x000fe20000000000 */
[----:B------:R-:W-:Y:S01]  /*6d80*/  FADD R67, R25, R62 ;  /* 0x0000003e19437221 */ /* 0x000fe20000000000 */
[----:B------:R-:W-:Y:S01]  /*6d90*/  @!P5 FMUL R86, R86, 0.5 ;  /* 0x3f0000005656d820 */ /* 0x000fe20000400000 */
[----:B------:R-:W-:Y:S01]  /*6da0*/  FADD R83, R29, R66 ;  /* 0x000000421d537221 */ /* 0x000fe20000000000 */
[----:B------:R-:W-:Y:S01]  /*6db0*/  FADD R71, R71, R76 ;  /* 0x0000004c47477221 */ /* 0x000fe20000000000 */
[----:B------:R-:W-:Y:S01]  /*6dc0*/  FADD R76, R30, R47 ;  /* 0x0000002f1e4c7221 */ /* 0x000fe20000000000 */
[----:B------:R-:W-:Y:S01]  /*6dd0*/  FADD R171, R67, R170 ;  /* 0x000000aa43ab7221 */ /* 0x000fe20000000000 */
[----:B------:R3:W4:Y:S01]  /*6de0*/  MUFU.EX2 R74, R86 ;  /* 0x00000056004a7308 */ /* 0x0007220000000800 */
[----:B-1----:R-:W-:Y:S01]  /*6df0*/  FADD R85, R46, R63 ;  /* 0x0000003f2e557221 */ /* 0x002fe20000000000 */
[----:B------:R-:W-:Y:S01]  /*6e00*/  FADD R174, R83, R172 ;  /* 0x000000ac53ae7221 */ /* 0x000fe20000000000 */
[----:B------:R-:W-:Y:S01]  /*6e10*/  FADD R67, R27, R64 ;  /* 0x000000401b437221 */ /* 0x000fe20000000000 */
[----:B------:R-:W-:Y:S01]  /*6e20*/  @!P3 FMUL R26, R26, 0.5 ;  /* 0x3f0000001a1ab820 */ /* 0x000fe20000400000 */
[----:B------:R-:W-:Y:S01]  /*6e30*/  FADD R172, R76, R85 ;  /* 0x000000554cac7221 */ /* 0x000fe20000000000 */
[----:B------:R-:W-:Y:S01]  /*6e40*/  FADD R76, R38, R55 ;  /* 0x00000037264c7221 */ /* 0x000fe20000000000 */
[----:B------:R-:W-:Y:S01]  /*6e50*/  FADD R83, R54, R11 ;  /* 0x0000000b36537221 */ /* 0x000fe20000000000 */
[----:B------:R-:W1:Y:S01]  /*6e60*/  MUFU.EX2 R87, R87 ;  /* 0x0000005700577308 */ /* 0x000e620000000800 */
[----:B---3--:R-:W-:Y:S01]  /*6e70*/  FADD R86, R35, R10 ;  /* 0x0000000a23567221 */ /* 0x008fe20000000000 */
[----:B--2---:R-:W-:Y:S01]  /*6e80*/  @!P4 FMUL R13, R13, R13 ;  /* 0x0000000d0d0dc220 */ /* 0x004fe20000400000 */
[----:B------:R-:W-:Y:S01]  /*6e90*/  FADD R175, R76, R83 ;  /* 0x000000534caf7221 */ /* 0x000fe20000000000 */
[----:B------:R-:W-:Y:S01]  /*6ea0*/  FADD R83, R31, R68 ;  /* 0x000000441f537221 */ /* 0x000fe20000000000 */
[----:B------:R-:W-:Y:S01]  /*6eb0*/  FADD R173, R67, R86 ;  /* 0x0000005643ad7221 */ /* 0x000fe20000000000 */
[----:B------:R-:W-:Y:S01]  /*6ec0*/  FADD R76, R34, R51 ;  /* 0x00000033224c7221 */ /* 0x000fe20000000000 */
[----:B------:R-:W-:Y:S01]  /*6ed0*/  FADD R169, R50, R13 ;  /* 0x0000000d32a97221 */ /* 0x000fe20000000000 */
[----:B------:R-:W2:Y:S01]  /*6ee0*/  MUFU.EX2 R67, R26 ;  /* 0x0000001a00437308 */ /* 0x000ea20000000800 */
[----:B----4-:R-:W-:Y:S01]  /*6ef0*/  @!P5 FMUL R74, R74, R74 ;  /* 0x0000004a4a4ad220 */ /* 0x010fe20000400000 */
[----:B------:R-:W-:Y:S01]  /*6f00*/  FADD R85, R42, R59 ;  /* 0x0000003b2a557221 */ /* 0x000fe20000000000 */
[----:B------:R-:W-:Y:S01]  /*6f10*/  FADD R76, R76, R169 ;  /* 0x000000a94c4c7221 */ /* 0x000fe20000000000 */
[----:B------:R-:W-:Y:S01]  /*6f20*/  FADD R79, R79, R84 ;  /* 0x000000544f4f7221 */ /* 0x000fe20000000000 */
[----:B------:R-:W-:Y:S01]  /*6f30*/  FADD R86, R43, R74 ;  /* 0x0000004a2b567221 */ /* 0x000fe20000000000 */
[----:B------:R-:W-:Y:S01]  /*6f40*/  FADD R78, R78, R81 ;  /* 0x000000514e4e7221 */ /* 0x000fe20000000000 */
[----:B------:R-:W-:Y:S01]  /*6f50*/  FADD R80, R80, R71 ;  /* 0x0000004750507221 */ /* 0x000fe20000000000 */
[----:B------:R-:W3:Y:S01]  /*6f60*/  MUFU.EX2 R168, R168 ;  /* 0x000000a800a87308 */ /* 0x000ee20000000800 */
[----:B-1----:R-:W-:Y:S01]  /*6f70*/  @!P6 FMUL R87, R87, R87 ;  /* 0x000000575757e220 */ /* 0x002fe20000400000 */
[----:B------:R-:W-:Y:S01]  /*6f80*/  FADD R86, R83, R86 ;  /* 0x0000005653567221 */ /* 0x000fe20000000000 */
        /* <DEDUP_REMOVED lines=8> */
[----:B------:R-:W-:Y:S01]  /*7010*/  SHF.L.U32 R71, R9, 0x1f, RZ ;  /* 0x0000001f09477819 */ /* 0x000fe200000006ff */
[----:B------:R-:W-:Y:S01]  /*7020*/  FADD R80, R75, R80 ;  /* 0x000000504b507221 */ /* 0x000fe20000000000 */
[----:B------:R-:W-:Y:S01]  /*7030*/  FADD R85, R76, R85 ;  /* 0x000000554c557221 */ /* 0x000fe20000000000 */
[----:B------:R-:W-:Y:S01]  /*7040*/  F2FP.F16.F32.PACK_AB R27, R34, R27 ;  /* 0x0000001b221b723e */ /* 0x000fe200000000ff */
[----:B--2---:R-:W-:Y:S01]  /*7050*/  @!P3 FMUL R67, R67, R67 ;  /* 0x000000434343b220 */ /* 0x004fe20000400000 */
[----:B------:R-:W-:Y:S01]  /*7060*/  F2FP.F16.F32.PACK_AB R34, R37, R16 ;  /* 0x000000102522723e */ /* 0x000fe200000000ff */
[----:B------:R-:W-:Y:S01]  /*7070*/  FADD R85, R172, R85 ;  /* 0x00000055ac557221 */ /* 0x000fe20000000000 */
[----:B---3--:R-:W-:Y:S01]  /*7080*/  @!P2 FMUL R168, R168, R168 ;  /* 0x000000a8a8a8a220 */ /* 0x008fe20000400000 */
[----:B------:R1:W2:Y:S01]  /*7090*/  SYNCS.PHASECHK.TRANS64.TRYWAIT P2, [UR10+0x3c000], R71 ;  /* 0x03c00047ff0075a7 */ /* 0x0002a2000804014a */
[----:B------:R-:W-:Y:S01]  /*70a0*/  F2FP.F16.F32.PACK_AB R37, R54, R39 ;  /* 0x000000273625723e */ /* 0x000fe200000000ff */
[----:B------:R-:W-:Y:S01]  /*70b0*/  FADD R85, R86, R85 ;  /* 0x0000005556557221 */ /* 0x000fe20000000000 */
[----:B------:R-:W-:Y:S01]  /*70c0*/  F2FP.F16.F32.PACK_AB R29, R38, R29 ;  /* 0x0000001d261d723e */ /* 0x000fe200000000ff */
[----:B------:R-:W-:Y:S01]  /*70d0*/  FFMA R4, R67, R4, R80 ;  /* 0x0000000443047223 */ /* 0x000fe20000000050 */
[----:B------:R-:W-:Y:S01]  /*70e0*/  F2FP.F16.F32.PACK_AB R39, R58, R43 ;  /* 0x0000002b3a27723e */ /* 0x000fe200000000ff */
[----:B------:R-:W-:Y:S01]  /*70f0*/  FFMA R5, R168, R5, R85 ;  /* 0x00000005a8057223 */ /* 0x000fe20000000055 */
[----:B------:R-:W-:Y:S01]  /*7100*/  F2FP.F16.F32.PACK_AB R25, R30, R25 ;  /* 0x000000191e19723e */ /* 0x000fe200000000ff */
[----:B------:R-:W-:Y:S01]  /*7110*/  FMUL R152, R152, R67 ;  /* 0x0000004398987220 */ /* 0x000fe20000400000 */
[----:B------:R-:W-:Y:S01]  /*7120*/  F2FP.F16.F32.PACK_AB R31, R42, R31 ;  /* 0x0000001f2a1f723e */ /* 0x000fe200000000ff */
[----:B------:R-:W-:Y:S01]  /*7130*/  FMUL R153, R153, R67 ;  /* 0x0000004399997220 */ /* 0x000fe20000400000 */
[----:B------:R-:W-:Y:S01]  /*7140*/  F2FP.F16.F32.PACK_AB R35, R50, R35 ;  /* 0x000000233223723e */ /* 0x000fe200000000ff */
[-C--:B------:R-:W-:Y:S01]  /*7150*/  FMUL R156, R156, R67.reuse ;  /* 0x000000439c9c7220 */ /* 0x080fe20000400000 */
[----:B------:R-:W-:Y:S01]  /*7160*/  F2FP.F16.F32.PACK_AB R38, R45, R18 ;  /* 0x000000122d26723e */ /* 0x000fe200000000ff */
[-C--:B------:R-:W-:Y:S01]  /*7170*/  FMUL R157, R157, R67.reuse ;  /* 0x000000439d9d7220 */ /* 0x080fe20000400000 */
[----:B------:R-:W-:Y:S01]  /*7180*/  F2FP.F16.F32.PACK_AB R43, R51, R64 ;  /* 0x00000040332b723e */ /* 0x000fe200000000ff */
[-C--:B------:R-:W-:Y:S01]  /*7190*/  FMUL R160, R160, R67.reuse ;  /* 0x00000043a0a07220 */ /* 0x080fe20000400000 */
        /* <DEDUP_REMOVED lines=34> */
[----:B------:R-:W-:Y:S01]  /*73c0*/  FMUL R101, R101, R67 ;  /* 0x0000004365657220 */ /* 0x000fe20000400000 */
        /* <DEDUP_REMOVED lines=49> */
[----:B------:R-:W-:Y:S01]  /*76e0*/  F2FP.F16.F32.PACK_AB R58, R60, R77 ;  /* 0x0000004d3c3a723e */ /* 0x000fe200000000ff */
[----:B-12---:R-:W-:Y:S06]  /*76f0*/  @!P0 BRA `(.L_x_27) ;  /* 0x0000000000048947 */ /* 0x006fec0003800000 */
[----:B------:R-:W-:Y:S01]  /*7700*/  BPT.TRAP 0x1 ;  /* 0x000000040000795c */ /* 0x000fe20000300000 */
.L_x_27:
[----:B------:R-:W-:Y:S05]  /*7710*/  @P2 BRA `(.L_x_28) ;  /* 0x0000000000082947 */ /* 0x000fea0003800000 */
[----:B------:R-:W1:Y:S02]  /*7720*/  SYNCS.PHASECHK.TRANS64.TRYWAIT P2, [UR10+0x3c000], R71 ;  /* 0x03c00047ff0075a7 */ /* 0x000e64000804014a */
[----:B-1----:R-:W-:Y:S05]  /*7730*/  @!P2 BRA `(.L_x_29) ;  /* 0x0000008c0068a947 */ /* 0x002fea0003800000 */
.L_x_28:
[----:B------:R-:W-:Y:S01]  /*7740*/  UIMAD UR10, UR5, 0xa00, UR6 ;  /* 0x00000a00050a78a4 */ /* 0x000fe2000f8e0206 */
[----:B------:R-:W-:Y:S01]  /*7750*/  WARPGROUP.ARRIVE ;  /* 0x00000000000079c5 */ /* 0x000fe20000000000 */
[----:B------:R-:W-:Y:S01]  /*7760*/  UMOV UR11, 0x80000020 ;  /* 0x80000020000b7882 */ /* 0x000fe20000000000 */
[----:B------:R-:W-:Y:S01]  /*7770*/  UMOV UR15, 0x80000020 ;  /* 0x80000020000f7882 */ /* 0x000fe20000000000 */
[----:B------:R-:W-:Y:S01]  /*7780*/  UIADD3 UR14, UR10, 0x200, URZ ;  /* 0x000002000a0e7890 */ /* 0x000fe2000fffe03f */
[----:B------:R-:W-:Y:S01]  /*7790*/  F2FP.F16.F32.PACK_AB R59, R87, R74 ;  /* 0x0000004a573b723e */ /* 0x000fe200000000ff */
[----:B------:R-:W-:Y:S01]  /*77a0*/  UIADD3 UR18, UR10, 0x400, URZ ;  /* 0x000004000a127890 */ /* 0x000fe2000fffe03f */
[----:B------:R-:W-:Y:S02]  /*77b0*/  UMOV UR19, 0x80000020 ;  /* 0x8000002000137882 */ /* 0x000fe40000000000 */
[----:B------:R-:W-:Y:S01]  /*77c0*/  HGMMA.64x32x16.F32 R152, R24, gdesc[UR8].tnspB, R152, gsb0 ;  /* 0x4060000818987df0 */ /* 0x000fe20008000898 */
[----:B------:R-:W-:Y:S01]  /*77d0*/  UIADD3 UR22, UR10, 0x600, URZ ;  /* 0x000006000a167890 */ /* 0x000fe2000fffe03f */
[----:B------:R-:W-:Y:S01]  /*77e0*/  UMOV UR23, 0x80000020 ;  /* 0x8000002000177882 */ /* 0x000fe20000000000 */
[----:B------:R-:W-:Y:S01]  /*77f0*/  UIADD3 UR26, UR10, 0x800, URZ ;  /* 0x000008000a1a7890 */ /* 0x000fe2000fffe03f */
[----:B------:R-:W-:Y:S01]  /*7800*/  UMOV UR27, 0x80000020 ;  /* 0x80000020001b7882 */ /* 0x000fe20000000000 */
[----:B------:R-:W-:Y:S01]  /*7810*/  UMOV UR11, 0x80000020 ;  /* 0x80000020000b7882 */ /* 0x000fe20000000000 */
[----:B------:R-:W-:-:S02]  /*7820*/  WARPGROUP.DEPBAR.LE gsb0, 0x0 ;  /* 0x00008000000079c5 */ /* 0x000fc40000010000 */
        /* <DEDUP_REMOVED lines=169> */
[----:B------:R-:W-:Y:S01]  /*82c0*/  UIADD3 UR10, UR10, 0x9c0, URZ ;  /* 0x000009c00a0a7890 */ /* 0x000fe2000fffe03f */
        /* <DEDUP_REMOVED lines=18> */
.L_x_30:
[----:B------:R-:W-:-:S04]  /*83f0*/  ULEA UR10, UR39, UR36, 0x3 ;  /* 0x00000024270a7291 */ /* 0x000fc8000f8e183f */
[----:B------:R-:W-:-:S04]  /*8400*/  UIADD3 UR10, UR10, 0x3c028, URZ ;  /* 0x0003c0280a0a7890 */ /* 0x000fc8000fffe03f */
[----:B------:R-:W-:-:S09]  /*8410*/  UPRMT UR10, URZ, 0x654, UR10 ;  /* 0x000006543f0a7896 */ /* 0x000fd2000800000a */
[----:B------:R-:W-:Y:S01]  /*8420*/  SYNCS.ARRIVE.TRANS64.RED.A1T0 RZ, [UR10], RZ ;  /* 0x000000ffffff79a7 */ /* 0x000fe2000810040a */
[----:B------:R-:W-:Y:S05]  /*8430*/  @P1 BRA `(.L_x_31) ;  /* 0x0000000000041947 */ /* 0x000fea0003800000 */
[----:B------:R-:W-:Y:S01]  /*8440*/  BPT.TRAP 0x1 ;  /* 0x000000040000795c */ /* 0x000fe20000300000 */
.L_x_31:
[----:B------:R-:W-:-:S04]  /*8450*/  UIADD3 UR39, UR39, 0x1, URZ ;  /* 0x0000000127277890 */ /* 0x000fc8000fffe03f */
[----:B------:R-:W-:-:S04]  /*8460*/  UISETP.NE.AND UP0, UPT, UR39, 0x5, UPT ;  /* 0x000000052700788c */ /* 0x000fc8000bf05270 */
[----:B------:R-:W-:Y:S01]  /*8470*/  USEL UR39, UR39, URZ, UP0 ;  /* 0x0000003f27277287 */ /* 0x000fe20008000000 */
[----:B------:R-:W-:Y:S11]  /*8480*/  @!P0 BRA `(.L_x_32) ;  /* 0x0000000000048947 */ /* 0x000ff60003800000 */
[----:B------:R-:W-:Y:S01]  /*8490*/  BPT.TRAP 0x1 ;  /* 0x000000040000795c */ /* 0x000fe20000300000 */
.L_x_32:
[----:B------:R-:W-:-:S04]  /*84a0*/  ULEA UR10, UR39, UR36, 0x3 ;  /* 0x00000024270a7291 */ /* 0x000fc8000f8e183f */
[----:B------:R-:W-:-:S04]  /*84b0*/  UIADD3 UR10, UR10, 0x3c028, URZ ;  /* 0x0003c0280a0a7890 */ /* 0x000fc8000fffe03f */
[----:B------:R-:W-:-:S09]  /*84c0*/  UPRMT UR10, URZ, 0x654, UR10 ;  /* 0x000006543f0a7896 */ /* 0x000fd2000800000a */
[----:B------:R-:W-:Y:S01]  /*84d0*/  SYNCS.ARRIVE.TRANS64.RED.A1T0 RZ, [UR10], RZ ;  /* 0x000000ffffff79a7 */ /* 0x000fe2000810040a */
[----:B------:R-:W-:Y:S05]  /*84e0*/  @P1 BRA `(.L_x_33) ;  /* 0x0000000000041947 */ /* 0x000fea0003800000 */
[----:B------:R-:W-:Y:S01]  /*84f0*/  BPT.TRAP 0x1 ;  /* 0x000000040000795c */ /* 0x000fe20000300000 */
.L_x_33:
[----:B------:R-:W-:Y:S01]  /*8500*/  UIADD3 UR5, UR5, 0x1, URZ ;  /* 0x0000000105057890 */ /* 0x000fe2000fffe03f */
[C---:B------:R-:W-:Y:S01]  /*8510*/  ISETP.GT.AND P2, PT, R8.reuse, 0x2, PT ;  /* 0x000000020800780c */ /* 0x040fe20003f44270 */
[----:B------:R-:W-:Y:S01]  /*8520*/  UIADD3 UR39, UR39, 0x1, URZ ;  /* 0x0000000127277890 */ /* 0x000fe2000fffe03f */
[----:B------:R-:W-:Y:S01]  /*8530*/  IADD3 R8, R8, -0x1, RZ ;  /* 0xffffffff08087810 */ /* 0x000fe20007ffe0ff */
[----:B------:R-:W-:Y:S01]  /*8540*/  UISETP.NE.AND UP2, UPT, UR5, 0x5, UPT ;  /* 0x000000050500788c */ /* 0x000fe2000bf45270 */
[----:B------:R-:W-:Y:S01]  /*8550*/  IADD3 R3, R3, 0x80, RZ ;  /* 0x0000008003037810 */ /* 0x000fe20007ffe0ff */
[----:B------:R-:W-:Y:S01]  /*8560*/  UISETP.NE.AND UP0, UPT, UR39, 0x5, UPT ;  /* 0x000000052700788c */ /* 0x000fe2000bf05270 */
[----:B------:R-:W-:Y:S01]  /*8570*/  MOV R11, R6 ;  /* 0x00000006000b7202 */ /* 0x000fe20000000f00 */
[----:B------:R-:W-:Y:S01]  /*8580*/  USEL UR10, URZ, 0x1, UP2 ;  /* 0x000000013f0a7887 */ /* 0x000fe20009000000 */
[----:B------:R-:W-:Y:S01]  /*8590*/  MOV R13, R7 ;  /* 0x00000007000d7202 */ /* 0x000fe20000000f00 */
[----:B------:R-:W-:-:S02]  /*85a0*/  USEL UR39, UR39, URZ, UP0 ;  /* 0x0000003f27277287 */ /* 0x000fc40008000000 */
[----:B------:R-:W-:Y:S02]  /*85b0*/  USEL UR5, UR5, URZ, UP2 ;  /* 0x0000003f05057287 */ /* 0x000fe40009000000 */
[----:B------:R-:W-:Y:S01]  /*85c0*/  LOP3.LUT R9, R9, UR10, RZ, 0x3c, !PT ;  /* 0x0000000a09097c12 */ /* 0x000fe2000f8e3cff */
[----:B------:R-:W-:Y:S09]  /*85d0*/  @P2 BRA `(.L_x_34) ;  /* 0xffffffc800142947 */ /* 0x000ff2000383ffff */
.L_x_23:
[----:B------:R-:W-:-:S13]  /*85e0*/  ISETP.GE.AND P2, PT, R8, 0x1, PT ;  /* 0x000000010800780c */ /* 0x000fda0003f46270 */
[----:B------:R-:W-:Y:S05]  /*85f0*/  @!P2 BRA `(.L_x_35) ;  /* 0x000000400070a947 */ /* 0x000fea0003800000 */
[----:B-1----:R-:W-:Y:S01]  /*8600*/  MOV R10, R6 ;  /* 0x00000006000a7202 */ /* 0x002fe20000000f00 */
[----:B------:R-:W-:Y:S01]  /*8610*/  ULDC UR52, c[0x0][0x604] ;  /* 0x0001810000347ab9 */ /* 0x000fe20000000800 */
[----:B------:R-:W-:-:S07]  /*8620*/  MOV R11, R7 ;  /* 0x00000007000b7202 */ /* 0x000fce0000000f00 */
.L_x_46:
[----:B------:R-:W-:Y:S05]  /*8630*/  @!P0 BRA `(.L_x_36) ;  /* 0x0000000000048947 */ /* 0x000fea0003800000 */
[----:B------:R-:W-:Y:S01]  /*8640*/  BPT.TRAP 0x1 ;  /* 0x000000040000795c */ /* 0x000fe20000300000 */
.L_x_36:
[----:B------:R-:W-:Y:S01]  /*8650*/  ULEA UR10, UR5, UR36, 0x3 ;  /* 0x00000024050a7291 */ /* 0x000fe2000f8e183f */
[----:B------:R-:W-:-:S08]  /*8660*/  SHF.L.U32 R6, R9, 0x1f, RZ ;  /* 0x0000001f09067819 */ /* 0x000fd000000006ff */
[----:B------:R-:W1:Y:S02]  /*8670*/  SYNCS.PHASECHK.TRANS64.TRYWAIT P2, [UR10+0x3c000], R6 ;  /* 0x03c00006ff0075a7 */ /* 0x000e64000804014a */
[----:B-1----:R-:W-:Y:S05]  /*8680*/  @!P2 BRA `(.L_x_37) ;  /* 0x0000007c00aca947 */ /* 0x002fea0003800000 */
.L_x_112:
        /* <DEDUP_REMOVED lines=57> */
.L_x_38:
[C---:B------:R-:W-:Y:S01]  /*8a20*/  IADD3 R15, R3.reuse, 0x1, RZ ;  /* 0x00000001030f7810 */ /* 0x040fe20007ffe0ff */
[C---:B------:R-:W-:Y:S01]  /*8a30*/  VIADD R13, R3.reuse, 0x8 ;  /* 0x00000008030d7836 */ /* 0x040fe20000000000 */
[C---:B------:R-:W-:Y:S01]  /*8a40*/  ISETP.GE.AND P2, PT, R0.reuse, R3, PT ;  /* 0x000000030000720c */ /* 0x040fe20003f46270 */
[C---:B------:R-:W-:Y:S01]  /*8a50*/  VIADD R197, R3.reuse, 0x50 ;  /* 0x0000005003c57836 */ /* 0x040fe20000000000 */
[----:B------:R-:W-:Y:S01]  /*8a60*/  ISETP.GE.AND P3, PT, R0, R15, PT ;  /* 0x0000000f0000720c */ /* 0x000fe20003f66270 */
[----:B------:R-:W-:Y:S01]  /*8a70*/  ULEA UR10, UR5, UR36, 0x3 ;  /* 0x00000024050a7291 */ /* 0x000fe2000f8e183f */
[----:B-1----:R-:W-:Y:S02]  /*8a80*/  FSEL R7, R24, -INF , P2 ;  /* 0xff80000018077808 */ /* 0x002fe40001000000 */
[----:B------:R-:W-:Y:S02]  /*8a90*/  IADD3 R17, R3, 0x9, RZ ;  /* 0x0000000903117810 */ /* 0x000fe40007ffe0ff */
[----:B------:R-:W-:-:S02]  /*8aa0*/  ISETP.GE.AND P2, PT, R0, R13, PT ;  /* 0x0000000d0000720c */ /* 0x000fc40003f46270 */
[----:B------:R-:W-:Y:S02]  /*8ab0*/  FSEL R25, R25, -INF , P3 ;  /* 0xff80000019197808 */ /* 0x000fe40001800000 */
[----:B------:R-:W-:Y:S02]  /*8ac0*/  FMNMX R6, R7, R10, !PT ;  /* 0x0000000a07067209 */ /* 0x000fe40007800000 */
[----:B------:R-:W-:Y:S02]  /*8ad0*/  IADD3 R19, R3, 0x10, RZ ;  /* 0x0000001003137810 */ /* 0x000fe40007ffe0ff */
[----:B------:R-:W-:Y:S02]  /*8ae0*/  ISETP.GE.AND P3, PT, R0, R17, PT ;  /* 0x000000110000720c */ /* 0x000fe40003f66270 */
[----:B------:R-:W-:Y:S02]  /*8af0*/  FSEL R28, R28, -INF , P2 ;  /* 0xff8000001c1c7808 */ /* 0x000fe40001000000 */
[----:B------:R-:W-:-:S02]  /*8b00*/  FMNMX R23, R25, R6, !PT ;  /* 0x0000000619177209 */ /* 0x000fc40007800000 */
[----:B------:R-:W-:Y:S02]  /*8b10*/  IADD3 R21, R3, 0x11, RZ ;  /* 0x0000001103157810 */ /* 0x000fe40007ffe0ff */
[----:B------:R-:W-:Y:S02]  /*8b20*/  ISETP.GE.AND P2, PT, R0, R19, PT ;  /* 0x000000130000720c */ /* 0x000fe40003f46270 */
[----:B------:R-:W-:Y:S02]  /*8b30*/  FSEL R29, R29, -INF , P3 ;  /* 0xff8000001d1d7808 */ /* 0x000fe40001800000 */
[----:B------:R-:W-:Y:S02]  /*8b40*/  FMNMX R6, R28, R23, !PT ;  /* 0x000000171c067209 */ /* 0x000fe40007800000 */
        /* <DEDUP_REMOVED lines=56> */
[----:B------:R-:W-:Y:S02]  /*8ed0*/  ISETP.GE.AND P3, PT, R0, R195, PT ;  /* 0x000000c30000720c */ /* 0x000fe40003f66270 */
[----:B------:R-:W-:Y:S02]  /*8ee0*/  FSEL R60, R60, -INF , P2 ;  /* 0xff8000003c3c7808 */ /* 0x000fe40001000000 */
[----:B------:R-:W-:Y:S02]  /*8ef0*/  FMNMX R185, R57, R6, !PT ;  /* 0x0000000639b97209 */ /* 0x000fe40007800000 */
[----:B------:R-:W-:Y:S02]  /*8f00*/  IADD3 R199, R3, 0x51, RZ ;  /* 0x0000005103c77810 */ /* 0x000fe40007ffe0ff */
[----:B------:R-:W-:Y:S02]  /*8f10*/  ISETP.GE.AND P2, PT, R0, R197, PT ;  /* 0x000000c50000720c */ /* 0x000fe40003f46270 */
[----:B------:R-:W-:-:S02]  /*8f20*/  FSEL R61, R61, -INF , P3 ;  /* 0xff8000003d3d7808 */ /* 0x000fc40001800000 */
[----:B------:R-:W-:Y:S02]  /*8f30*/  FMNMX R6, R60, R185, !PT ;  /* 0x000000b93c067209 */ /* 0x000fe40007800000 */
[----:B------:R-:W-:Y:S02]  /*8f40*/  IADD3 R201, R3, 0x58, RZ ;  /* 0x0000005803c97810 */ /* 0x000fe40007ffe0ff */
[----:B------:R-:W-:Y:S02]  /*8f50*/  ISETP.GE.AND P3, PT, R0, R199, PT ;  /* 0x000000c70000720c */ /* 0x000fe40003f66270 */
[----:B------:R-:W-:Y:S02]  /*8f60*/  FSEL R64, R64, -INF , P2 ;  /* 0xff80000040407808 */ /* 0x000fe40001000000 */
[----:B------:R-:W-:Y:S02]  /*8f70*/  FMNMX R185, R61, R6, !PT ;  /* 0x000000063db97209 */ /* 0x000fe40007800000 */
[----:B------:R-:W-:-:S02]  /*8f80*/  IADD3 R203, R3, 0x59, RZ ;  /* 0x0000005903cb7810 */ /* 0x000fc40007ffe0ff */
        /* <DEDUP_REMOVED lines=35> */
[----:B------:R-:W-:-:S02]  /*91c0*/  ISETP.GE.AND P3, PT, R0, R185, PT ;  /* 0x000000b90000720c */ /* 0x000fc40003f66270 */
[----:B------:R-:W-:Y:S02]  /*91d0*/  FSEL R84, R84, -INF , P2 ;  /* 0xff80000054547808 */ /* 0x000fe40001000000 */
[----:B------:R-:W-:Y:S02]  /*91e0*/  FMNMX R219, R81, R6, !PT ;  /* 0x0000000651db7209 */ /* 0x000fe40007800000 */
[----:B------:R-:W-:Y:S02]  /*91f0*/  FSEL R85, R85, -INF , P3 ;  /* 0xff80000055557808 */ /* 0x000fe40001800000 */
[----:B------:R-:W-:Y:S02]  /*9200*/  FMNMX R6, R84, R219, !PT ;  /* 0x000000db54067209 */ /* 0x000fe40007800000 */
[----:B------:R-:W-:Y:S02]  /*9210*/  ISETP.GE.AND P4, PT, R2, R13, PT ;  /* 0x0000000d0200720c */ /* 0x000fe40003f86270 */
[----:B------:R-:W-:-:S02]  /*9220*/  FMNMX R6, R85, R6, !PT ;  /* 0x0000000655067209 */ /* 0x000fc40007800000 */
[C---:B------:R-:W-:Y:S02]  /*9230*/  ISETP.GE.AND P5, PT, R2.reuse, R19, PT ;  /* 0x000000130200720c */ /* 0x040fe40003fa6270 */
[----:B------:R-:W-:Y:S01]  /*9240*/  ISETP.GE.AND P6, PT, R2, R21, PT ;  /* 0x000000150200720c */ /* 0x000fe20003fc6270 */
[----:B------:R-:W1:Y:S01]  /*9250*/  SHFL.BFLY PT, R219, R6, 0x1, 0x1f ;  /* 0x0c201f0006db7f89 */ /* 0x000e6200000e0000 */
[----:B------:R-:W-:Y:S02]  /*9260*/  FSEL R34, R34, -INF , P5 ;  /* 0xff80000022227808 */ /* 0x000fe40002800000 */
[----:B------:R-:W-:Y:S02]  /*9270*/  ISETP.GE.AND P5, PT, R2, R173, PT ;  /* 0x000000ad0200720c */ /* 0x000fe40003fa6270 */
[----:B------:R-:W-:Y:S02]  /*9280*/  FSEL R35, R35, -INF , P6 ;  /* 0xff80000023237808 */ /* 0x000fe40003000000 */
[----:B------:R-:W-:-:S02]  /*9290*/  FSEL R43, R43, -INF , P5 ;  /* 0xff8000002b2b7808 */ /* 0x000fc40002800000 */
[C---:B------:R-:W-:Y:S02]  /*92a0*/  ISETP.GE.AND P5, PT, R2.reuse, R183, PT ;  /* 0x000000b70200720c */ /* 0x040fe40003fa6270 */
[----:B------:R-:W-:Y:S02]  /*92b0*/  ISETP.GE.AND P6, PT, R2, R175, PT ;  /* 0x000000af0200720c */ /* 0x000fe40003fc6270 */
[----:B------:R-:W-:Y:S02]  /*92c0*/  FSEL R54, R54, -INF , P5 ;  /* 0xff80000036367808 */ /* 0x000fe40002800000 */
[----:B------:R-:W-:Y:S02]  /*92d0*/  ISETP.GE.AND P5, PT, R2, R195, PT ;  /* 0x000000c30200720c */ /* 0x000fe40003fa6270 */
[----:B------:R-:W-:Y:S02]  /*92e0*/  FSEL R46, R46, -INF , P6 ;  /* 0xff8000002e2e7808 */ /* 0x000fe40003000000 */
[----:B------:R-:W-:-:S02]  /*92f0*/  ISETP.GE.AND P6, PT, R2, R187, PT ;  /* 0x000000bb0200720c */ /* 0x000fc40003fc6270 */
[----:B------:R-:W-:Y:S02]  /*9300*/  FSEL R63, R63, -INF , P5 ;  /* 0xff8000003f3f7808 */ /* 0x000fe40002800000 */
[----:B------:R-:W-:Y:S02]  /*9310*/  FSEL R55, R55, -INF , P6 ;  /* 0xff80000037377808 */ /* 0x000fe40003000000 */
[----:B-1----:R-:W-:Y:S02]  /*9320*/  FMNMX R6, R6, R219, !PT ;  /* 0x000000db06067209 */ /* 0x002fe40007800000 */
[C---:B------:R-:W-:Y:S02]  /*9330*/  ISETP.GE.AND P6, PT, R2.reuse, R197, PT ;  /* 0x000000c50200720c */ /* 0x040fe40003fc6270 */
[----:B------:R-:W-:Y:S01]  /*9340*/  ISETP.GE.AND P3, PT, R2, R15, PT ;  /* 0x0000000f0200720c */ /* 0x000fe20003f66270 */
[----:B------:R-:W1:Y:S01]  /*9350*/  SHFL.BFLY PT, R13, R6, 0x2, 0x1f ;  /* 0x0c401f00060d7f89 */ /* 0x000e6200000e0000 */
[----:B------:R-:W-:-:S02]  /*9360*/  FSEL R66, R66, -INF , P6 ;  /* 0xff80000042427808 */ /* 0x000fc40003000000 */
[----:B------:R-:W-:Y:S02]  /*9370*/  ISETP.GE.AND P6, PT, R2, R3, PT ;  /* 0x000000030200720c */ /* 0x000fe40003fc6270 */
[----:B------:R-:W-:Y:S02]  /*9380*/  FSEL R27, R27, -INF , P3 ;  /* 0xff8000001b1b7808 */ /* 0x000fe40001800000 */
[----:B------:R-:W-:Y:S02]  /*9390*/  FSEL R168, R26, -INF , P6 ;  /* 0xff8000001aa87808 */ /* 0x000fe40003000000 */
[----:B------:R-:W-:Y:S02]  /*93a0*/  ISETP.GE.AND P2, PT, R2, R17, PT ;  /* 0x000000110200720c */ /* 0x000fe40003f46270 */
[----:B------:R-:W-:Y:S02]  /*93b0*/  FMNMX R12, R168, R11, !PT ;  /* 0x0000000ba80c7209 */ /* 0x000fe40007800000 */
[----:B------:R-:W-:-:S02]  /*93c0*/  FSEL R30, R30, -INF , P4 ;  /* 0xff8000001e1e7808 */ /* 0x000fc40002000000 */
[----:B------:R-:W-:Y:S02]  /*93d0*/  FMNMX R15, R27, R12, !PT ;  /* 0x0000000c1b0f7209 */ /* 0x000fe40007800000 */
[----:B------:R-:W-:Y:S02]  /*93e0*/  FSEL R31, R31, -INF , P2 ;  /* 0xff8000001f1f7808 */ /* 0x000fe40001000000 */
[----:B------:R-:W-:Y:S02]  /*93f0*/  FMNMX R12, R30, R15, !PT ;  /* 0x0000000f1e0c7209 */ /* 0x000fe40007800000 */
[----:B------:R-:W-:Y:S02]  /*9400*/  ISETP.GE.AND P3, PT, R2, R23, PT ;  /* 0x000000170200720c */ /* 0x000fe40003f66270 */
[----:B------:R-:W-:Y:S02]  /*9410*/  FMNMX R17, R31, R12, !PT ;  /* 0x0000000c1f117209 */ /* 0x000fe40007800000 */
[----:B-1----:R-:W-:-:S02]  /*9420*/  FMNMX R6, R6, R13, !PT ;  /* 0x0000000d06067209 */ /* 0x002fc40007800000 */
[----:B------:R-:W-:Y:S02]  /*9430*/  ISETP.GE.AND P2, PT, R2, R171, PT ;  /* 0x000000ab0200720c */ /* 0x000fe40003f46270 */
[----:B------:R-:W-:Y:S02]  /*9440*/  FSETP.NEU.AND P5, PT, R6, -INF , PT ;  /* 0xff8000000600780b */ /* 0x000fe40003fad000 */
[----:B------:R-:W-:Y:S02]  /*9450*/  FMNMX R12, R34, R17, !PT ;  /* 0x00000011220c7209 */ /* 0x000fe40007800000 */
[----:B------:R-:W-:Y:S02]  /*9460*/  FSEL R13, R6, RZ, P5 ;  /* 0x000000ff060d7208 */ /* 0x000fe40002800000 */
[----:B------:R-:W-:Y:S02]  /*9470*/  ISETP.GE.AND P5, PT, R2, R205, PT ;  /* 0x000000cd0200720c */ /* 0x000fe40003fa6270 */
[----:B------:R-:W-:Y:S01]  /*9480*/  FSEL R38, R38, -INF , P3 ;  /* 0xff80000026267808 */ /* 0x000fe20001800000 */
[----:B------:R-:W-:Y:S01]  /*9490*/  FMUL R170, R13, UR52 ;  /* 0x000000340daa7c20 */ /* 0x000fe20008400000 */
[----:B------:R-:W-:-:S02]  /*94a0*/  FSEL R74, R74, -INF , P5 ;  /* 0xff8000004a4a7808 */ /* 0x000fc40002800000 */
[C---:B------:R-:W-:Y:S01]  /*94b0*/  ISETP.GE.AND P6, PT, R2.reuse, R211, PT ;  /* 0x000000d30200720c */ /* 0x040fe20003fc6270 */
[--C-:B------:R-:W-:Y:S01]  /*94c0*/  FFMA R7, R7, UR52, -R170.reuse ;  /* 0x0000003407077c23 */ /* 0x100fe200080008aa */
[--C-:B------:R-:W-:Y:S01]  /*94d0*/  FFMA R15, R25, UR52, -R170.reuse ;  /* 0x00000034190f7c23 */ /* 0x100fe200080008aa */
[----:B------:R-:W-:Y:S01]  /*94e0*/  ISETP.GE.AND P3, PT, R2, R177, PT ;  /* 0x000000b10200720c */ /* 0x000fe20003f66270 */
[--C-:B------:R-:W-:Y:S01]  /*94f0*/  FFMA R26, R28, UR52, -R170.reuse ;  /* 0x000000341c1a7c23 */ /* 0x100fe200080008aa */
[----:B------:R-:W-:Y:S01]  /*9500*/  FSEL R42, R42, -INF , P2 ;  /* 0xff8000002a2a7808 */ /* 0x000fe20001000000 */
[--C-:B------:R-:W-:Y:S01]  /*9510*/  FFMA R17, R29, UR52, -R170.reuse ;  /* 0x000000341d117c23 */ /* 0x100fe200080008aa */
[----:B------:R-:W-:Y:S01]  /*9520*/  FSETP.GEU.AND P5, PT, R7, -126, PT ;  /* 0xc2fc00000700780b */ /* 0x000fe20003fae000 */
[--C-:B------:R-:W-:Y:S01]  /*9530*/  FFMA R28, R32, UR52, -R170.reuse ;  /* 0x00000034201c7c23 */ /* 0x100fe200080008aa */
[C---:B------:R-:W-:Y:S01]  /*9540*/  ISETP.GE.AND P4, PT, R2.reuse, R169, PT ;  /* 0x000000a90200720c */ /* 0x040fe20003f86270 */
[--C-:B------:R-:W-:Y:S01]  /*9550*/  FFMA R23, R37, UR52, -R170.reuse ;  /* 0x0000003425177c23 */ /* 0x100fe200080008aa */
[----:B------:R-:W-:Y:S01]  /*9560*/  ISETP.GE.AND P2, PT, R2, R181, PT ;  /* 0x000000b50200720c */ /* 0x000fe20003f46270 */
[--C-:B------:R-:W-:Y:S01]  /*9570*/  FFMA R32, R40, UR52, -R170.reuse ;  /* 0x0000003428207c23 */ /* 0x100fe200080008aa */
[----:B------:R-:W-:Y:S01]  /*9580*/  FMNMX R19, R35, R12, !PT ;  /* 0x0000000c23137209 */ /* 0x000fe20007800000 */
[--C-:B------:R-:W-:Y:S01]  /*9590*/  FFMA R21, R41, UR52, -R170.reuse ;  /* 0x0000003429157c23 */ /* 0x100fe200080008aa */
[----:B------:R-:W-:Y:S01]  /*95a0*/  FSEL R79, R79, -INF , P6 ;  /* 0xff8000004f4f7808 */ /* 0x000fe20003000000 */
[--C-:B------:R-:W-:Y:S01]  /*95b0*/  FFMA R37, R45, UR52, -R170.reuse ;  /* 0x000000342d257c23 */ /* 0x100fe200080008aa */
[----:B------:R-:W-:Y:S01]  /*95c0*/  FSEL R47, R47, -INF , P3 ;  /* 0xff8000002f2f7808 */ /* 0x000fe20001800000 */
[--C-:B------:R-:W-:Y:S01]  /*95d0*/  FFMA R45, R53, UR52, -R170.reuse ;  /* 0x00000034352d7c23 */ /* 0x100fe200080008aa */
[----:B------:R-:W-:Y:S01]  /*95e0*/  FSETP.GEU.AND P6, PT, R15, -126, PT ;  /* 0xc2fc00000f00780b */ /* 0x000fe20003fce000 */
[----:B------:R-:W-:Y:S01]  /*95f0*/  @!P5 FMUL R7, R7, 0.5 ;  /* 0x3f0000000707d820 */ /* 0x000fe20000400000 */
[----:B------:R-:W-:Y:S01]  /*9600*/  FSEL R39, R39, -INF , P4 ;  /* 0xff80000027277808 */ /* 0x000fe20002000000 */
[--C-:B------:R-:W-:Y:S01]  /*9610*/  FFMA R41, R49, UR52, -R170.reuse ;  /* 0x0000003431297c23 */ /* 0x100fe200080008aa */
[----:B------:R-:W-:Y:S01]  /*9620*/  ISETP.GE.AND P3, PT, R2, R189, PT ;  /* 0x000000bd0200720c */ /* 0x000fe20003f66270 */
[----:B------:R-:W1:Y:S01]  /*9630*/  MUFU.EX2 R24, R7 ;  /* 0x0000000700187308 */ /* 0x000e620000000800 */
[----:B------:R-:W-:Y:S01]  /*9640*/  FSEL R51, R51, -INF , P2 ;  /* 0xff80000033337808 */ /* 0x000fe20001000000 */
[--C-:B------:R-:W-:Y:S01]  /*9650*/  FFMA R49, R56, UR52, -R170.reuse ;  /* 0x0000003438317c23 */ /* 0x100fe200080008aa */
[----:B------:R-:W-:Y:S01]  /*9660*/  FMNMX R12, R38, R19, !PT ;  /* 0x00000013260c7209 */ /* 0x000fe20007800000 */
[--C-:B------:R-:W-:Y:S01]  /*9670*/  FFMA R40, R57, UR52, -R170.reuse ;  /* 0x0000003439287c23 */ /* 0x100fe200080008aa */
[----:B------:R-:W-:Y:S01]  /*9680*/  ISETP.GE.AND P2, PT, R2, R193, PT ;  /* 0x000000c10200720c */ /* 0x000fe20003f46270 */
[--C-:B------:R-:W-:Y:S01]  /*9690*/  FFMA R57, R64, UR52, -R170.reuse ;  /* 0x0000003440397c23 */ /* 0x100fe200080008aa */
[----:B------:R-:W-:Y:S01]  /*96a0*/  ISETP.GE.AND P4, PT, R2, R179, PT ;  /* 0x000000b30200720c */ /* 0x000fe20003f86270 */
[----:B------:R-:W-:Y:S01]  /*96b0*/  @!P6 FMUL R15, R15, 0.5 ;  /* 0x3f0000000f0fe820 */ /* 0x000fe20000400000 */
[----:B------:R-:W-:Y:S01]  /*96c0*/  FSEL R58, R58, -INF , P3 ;  /* 0xff8000003a3a7808 */ /* 0x000fe20001800000 */
[--C-:B------:R-:W-:Y:S01]  /*96d0*/  FFMA R53, R60, UR52, -R170.reuse ;  /* 0x000000343c357c23 */ /* 0x100fe200080008aa */
[----:B------:R-:W-:Y:S01]  /*96e0*/  FMNMX R19, R39, R12, !PT ;  /* 0x0000000c27137209 */ /* 0x000fe20007800000 */
[--C-:B------:R-:W-:Y:S01]  /*96f0*/  FFMA R22, R73, UR52, -R170.reuse ;  /* 0x0000003449167c23 */ /* 0x100fe200080008aa */
[----:B------:R-:W-:Y:S01]  /*9700*/  ISETP.GE.AND P3, PT, R2, R199, PT ;  /* 0x000000c70200720c */ /* 0x000fe20003f66270 */
[----:B------:R-:W2:Y:S01]  /*9710*/  MUFU.EX2 R15, R15 ;  /* 0x0000000f000f7308 */ /* 0x000ea20000000800 */
[----:B------:R-:W-:Y:S01]  /*9720*/  FSEL R62, R62, -INF , P2 ;  /* 0xff8000003e3e7808 */ /* 0x000fe20001000000 */
[--C-:B------:R-:W-:Y:S01]  /*9730*/  FFMA R73, R80, UR52, -R170.reuse ;  /* 0x0000003450497c23 */ /* 0x100fe200080008aa */
[----:B------:R-:W-:Y:S01]  /*9740*/  FSEL R50, R50, -INF , P4 ;  /* 0xff80000032327808 */ /* 0x000fe20002000000 */
[----:B-1----:R-:W-:Y:S01]  /*9750*/  @!P5 FMUL R24, R24, R24 ;  /* 0x000000181818d220 */ /* 0x002fe20000400000 */
[C---:B------:R-:W-:Y:S01]  /*9760*/  ISETP.GE.AND P2, PT, R2.reuse, R203, PT ;  /* 0x000000cb0200720c */ /* 0x040fe20003f46270 */
[----:B------:R-:W-:Y:S01]  /*9770*/  FFMA R56, R85, UR52, -R170 ;  /* 0x0000003455387c23 */ /* 0x000fe200080008aa */
[----:B------:R-:W-:-:S02]  /*9780*/  ISETP.GE.AND P4, PT, R2, R191, PT ;  /* 0x000000bf0200720c */ /* 0x000fc40003f86270 */
[----:B------:R-:W-:Y:S01]  /*9790*/  FMNMX R12, R42, R19, !PT ;  /* 0x000000132a0c7209 */ /* 0x000fe20007800000 */
[----:B------:R-:W-:Y:S01]  /*97a0*/  FFMA R19, R33, UR52, -R170 ;  /* 0x0000003421137c23 */ /* 0x000fe200080008aa */
[----:B------:R-:W-:Y:S02]  /*97b0*/  FSEL R67, R67, -INF , P3 ;  /* 0xff80000043437808 */ /* 0x000fe40001800000 */
[C---:B------:R-:W-:Y:S02]  /*97c0*/  ISETP.GE.AND P3, PT, R2.reuse, R207, PT ;  /* 0x000000cf0200720c */ /* 0x040fe40003f66270 */
[----:B------:R-:W-:Y:S02]  /*97d0*/  FSEL R71, R71, -INF , P2 ;  /* 0xff80000047477808 */ /* 0x000fe40001000000 */
[----:B------:R-:W-:Y:S01]  /*97e0*/  FSEL R59, R59, -INF , P4 ;  /* 0xff8000003b3b7808 */ /* 0x000fe20002000000 */
[----:B--2---:R-:W-:Y:S01]  /*97f0*/  @!P6 FMUL R15, R15, R15 ;  /* 0x0000000f0f0fe220 */ /* 0x004fe20000400000 */
[----:B------:R-:W-:-:S02]  /*9800*/  ISETP.GE.AND P2, PT, R2, R213, PT ;  /* 0x000000d50200720c */ /* 0x000fc40003f46270 */
[C---:B------:R-:W-:Y:S02]  /*9810*/  ISETP.GE.AND P4, PT, R2.reuse, R201, PT ;  /* 0x000000c90200720c */ /* 0x040fe40003f86270 */
[----:B------:R-:W-:Y:S02]  /*9820*/  FSEL R75, R75, -INF , P3 ;  /* 0xff8000004b4b7808 */ /* 0x000fe40001800000 */
[----:B------:R-:W-:Y:S02]  /*9830*/  FSETP.GEU.AND P5, PT, R19, -126, PT ;  /* 0xc2fc00001300780b */ /* 0x000fe40003fae000 */
[----:B------:R-:W-:Y:S02]  /*9840*/  ISETP.GE.AND P3, PT, R2, R215, PT ;  /* 0x000000d70200720c */ /* 0x000fe40003f66270 */
[----:B------:R-:W-:Y:S02]  /*9850*/  FSEL R82, R82, -INF , P2 ;  /* 0xff80000052527808 */ /* 0x000fe40001000000 */
[----:B------:R-:W-:-:S02]  /*9860*/  FSEL R70, R70, -INF , P4 ;  /* 0xff80000046467808 */ /* 0x000fc40002000000 */
[----:B------:R-:W-:Y:S02]  /*9870*/  FSETP.GEU.AND P2, PT, R26, -126, PT ;  /* 0xc2fc00001a00780b */ /* 0x000fe40003f4e000 */
[----:B------:R-:W-:Y:S02]  /*9880*/  ISETP.GE.AND P4, PT, R2, R209, PT ;  /* 0x000000d10200720c */ /* 0x000fe40003f86270 */
[----:B------:R-:W-:Y:S01]  /*9890*/  FSEL R83, R83, -INF , P3 ;  /* 0xff80000053537808 */ /* 0x000fe20001800000 */
[----:B------:R-:W-:Y:S01]  /*98a0*/  @!P5 FMUL R19, R19, 0.5 ;  /* 0x3f0000001313d820 */ /* 0x000fe20000400000 */
[----:B------:R-:W-:Y:S02]  /*98b0*/  FSETP.GEU.AND P3, PT, R17, -126, PT ;  /* 0xc2fc00001100780b */ /* 0x000fe40003f6e000 */
[----:B------:R-:W-:Y:S02]  /*98c0*/  FSEL R78, R78, -INF , P4 ;  /* 0xff8000004e4e7808 */ /* 0x000fe40002000000 */
[----:B------:R-:W-:Y:S01]  /*98d0*/  FMNMX R7, R43, R12, !PT ;  /* 0x0000000c2b077209 */ /* 0x000fe20007800000 */
[--C-:B------:R-:W-:Y:S01]  /*98e0*/  FFMA R12, R36, UR52, -R170.reuse ;  /* 0x00000034240c7c23 */ /* 0x100fe200080008aa */
[----:B------:R-:W-:Y:S01]  /*98f0*/  ISETP.GE.AND P4, PT, R2, R217, PT ;  /* 0x000000d90200720c */ /* 0x000fe20003f86270 */
[----:B------:R-:W-:Y:S01]  /*9900*/  @!P2 FMUL R26, R26, 0.5 ;  /* 0x3f0000001a1aa820 */ /* 0x000fe20000400000 */
[----:B------:R-:W-:Y:S01]  /*9910*/  FMNMX R14, R46, R7, !PT ;  /* 0x000000072e0e7209 */ /* 0x000fe20007800000 */
[----:B------:R-:W1:Y:S01]  /*9920*/  MUFU.EX2 R19, R19 ;  /* 0x0000001300137308 */ /* 0x000e620000000800 */
[----:B------:R-:W-:Y:S01]  /*9930*/  FSEL R86, R86, -INF , P4 ;  /* 0xff80000056567808 */ /* 0x000fe20002000000 */
[----:B------:R-:W-:Y:S01]  /*9940*/  FFMA R36, R48, UR52, -R170 ;  /* 0x0000003430247c23 */ /* 0x000fe200080008aa */
[----:B------:R-:W-:Y:S01]  /*9950*/  ISETP.GE.AND P4, PT, R2, R185, PT ;  /* 0x000000b90200720c */ /* 0x000fe20003f86270 */
[----:B------:R-:W-:Y:S01]  /*9960*/  @!P3 FMUL R17, R17, 0.5 ;  /* 0x3f0000001111b820 */ /* 0x000fe20000400000 */
[----:B------:R-:W-:-:S02]  /*9970*/  FMNMX R7, R47, R14, !PT ;  /* 0x0000000e2f077209 */ /* 0x000fc40007800000 */
[----:B------:R-:W-:Y:S01]  /*9980*/  FSEL R87, R87, -INF , P4 ;  /* 0xff80000057577808 */ /* 0x000fe20002000000 */
[----:B------:R-:W2:Y:S01]  /*9990*/  MUFU.EX2 R26, R26 ;  /* 0x0000001a001a7308 */ /* 0x000ea20000000800 */
[----:B------:R-:W-:Y:S02]  /*99a0*/  FSETP.GEU.AND P4, PT, R28, -126, PT ;  /* 0xc2fc00001c00780b */ /* 0x000fe40003f8e000 */
[----:B------:R-:W-:Y:S02]  /*99b0*/  FMNMX R14, R50, R7, !PT ;  /* 0x00000007320e7209 */ /* 0x000fe40007800000 */
[----:B------:R-:W-:Y:S02]  /*99c0*/  FSETP.GEU.AND P6, PT, R12, -126, PT ;  /* 0xc2fc00000c00780b */ /* 0x000fe40003fce000 */
[----:B------:R-:W-:Y:S01]  /*99d0*/  FMNMX R7, R51, R14, !PT ;  /* 0x0000000e33077209 */ /* 0x000fe20007800000 */
[----:B------:R-:W3:Y:S01]  /*99e0*/  MUFU.EX2 R17, R17 ;  /* 0x0000001100117308 */ /* 0x000ee20000000800 */
[----:B-1----:R-:W-:-:S02]  /*99f0*/  @!P5 FMUL R19, R19, R19 ;  /* 0x000000131313d220 */ /* 0x002fc40000400000 */
[----:B------:R-:W-:-:S03]  /*9a00*/  FMNMX R14, R54, R7, !PT ;  /* 0x00000007360e7209 */ /* 0x000fc60007800000 */
[----:B------:R-:W-:Y:S01]  /*9a10*/  @!P4 FMUL R28, R28, 0.5 ;  /* 0x3f0000001c1cc820 */ /* 0x000fe20000400000 */
[----:B------:R-:W-:Y:S01]  /*9a20*/  FMNMX R7, R55, R14, !PT ;  /* 0x0000000e37077209 */ /* 0x000fe20007800000 */
[--C-:B------:R-:W-:Y:S01]  /*9a30*/  FFMA R14, R44, UR52, -R170.reuse ;  /* 0x000000342c0e7c23 */ /* 0x100fe200080008aa */
[----:B--2---:R-:W-:Y:S01]  /*9a40*/  @!P2 FMUL R26, R26, R26 ;  /* 0x0000001a1a1aa220 */ /* 0x004fe20000400000 */
[----:B------:R-:W-:Y:S01]  /*9a50*/  @!P6 FMUL R12, R12, 0.5 ;  /* 0x3f0000000c0ce820 */ /* 0x000fe20000400000 */
[----:B------:R-:W-:Y:S01]  /*9a60*/  FSETP.GEU.AND P2, PT, R23, -126, PT ;  /* 0xc2fc00001700780b */ /* 0x000fe20003f4e000 */
[----:B------:R-:W1:Y:S01]  /*9a70*/  MUFU.EX2 R28, R28 ;  /* 0x0000001c001c7308 */ /* 0x000e620000000800 */
[----:B------:R-:W-:Y:S01]  /*9a80*/  FSETP.GEU.AND P5, PT, R14, -126, PT ;  /* 0xc2fc00000e00780b */ /* 0x000fe20003fae000 */
[--C-:B------:R-:W-:Y:S01]  /*9a90*/  FFMA R44, R65, UR52, -R170.reuse ;  /* 0x00000034412c7c23 */ /* 0x100fe200080008aa */
[----:B------:R-:W-:Y:S01]  /*9aa0*/  FMNMX R16, R58, R7, !PT ;  /* 0x000000073a107209 */ /* 0x000fe20007800000 */
[----:B------:R-:W-:Y:S01]  /*9ab0*/  FFMA R65, R72, UR52, -R170 ;  /* 0x0000003448417c23 */ /* 0x000fe200080008aa */
[----:B---3--:R-:W-:Y:S01]  /*9ac0*/  @!P3 FMUL R17, R17, R17 ;  /* 0x000000111111b220 */ /* 0x008fe20000400000 */
[----:B------:R-:W-:-:S02]  /*9ad0*/  FSETP.GEU.AND P3, PT, R32, -126, PT ;  /* 0xc2fc00002000780b */ /* 0x000fc40003f6e000 */
[----:B------:R-:W2:Y:S01]  /*9ae0*/  MUFU.EX2 R12, R12 ;  /* 0x0000000c000c7308 */ /* 0x000ea20000000800 */
[----:B------:R-:W-:-:S03]  /*9af0*/  FMNMX R7, R59, R16, !PT ;  /* 0x000000103b077209 */ /* 0x000fc60007800000 */
[----:B------:R-:W-:Y:S01]  /*9b00*/  @!P2 FMUL R23, R23, 0.5 ;  /* 0x3f0000001717a820 */ /* 0x000fe20000400000 */
[----:B------:R-:W-:Y:S01]  /*9b10*/  FMNMX R16, R62, R7, !PT ;  /* 0x000000073e107209 */ /* 0x000fe20007800000 */
[----:B------:R-:W-:Y:S01]  /*9b20*/  @!P5 FMUL R14, R14, 0.5 ;  /* 0x3f0000000e0ed820 */ /* 0x000fe20000400000 */
[----:B-1----:R-:W-:Y:S01]  /*9b30*/  @!P4 FMUL R28, R28, R28 ;  /* 0x0000001c1c1cc220 */ /* 0x002fe20000400000 */
[----:B------:R-:W-:-:S03]  /*9b40*/  FSETP.GEU.AND P4, PT, R21, -126, PT ;  /* 0xc2fc00001500780b */ /* 0x000fc60003f8e000 */
[----:B------:R-:W-:Y:S01]  /*9b50*/  @!P3 FMUL R32, R32, 0.5 ;  /* 0x3f0000002020b820 */ /* 0x000fe20000400000 */
[----:B------:R-:W1:Y:S01]  /*9b60*/  MUFU.EX2 R14, R14 ;  /* 0x0000000e000e7308 */ /* 0x000e620000000800 */
[----:B------:R-:W-:Y:S01]  /*9b70*/  FMNMX R7, R63, R16, !PT ;  /* 0x000000103f077209 */ /* 0x000fe20007800000 */
[----:B--2---:R-:W-:Y:S01]  /*9b80*/  @!P6 FMUL R12, R12, R12 ;  /* 0x0000000c0c0ce220 */ /* 0x004fe20000400000 */
[----:B------:R-:W-:-:S05]  /*9b90*/  FSETP.GEU.AND P6, PT, R37, -126, PT ;  /* 0xc2fc00002500780b */ /* 0x000fca0003fce000 */
[----:B------:R-:W2:Y:S01]  /*9ba0*/  MUFU.EX2 R23, R23 ;  /* 0x0000001700177308 */ /* 0x000ea20000000800 */
[----:B------:R-:W-:Y:S01]  /*9bb0*/  FMNMX R16, R66, R7, !PT ;  /* 0x0000000742107209 */ /* 0x000fe20007800000 */
[----:B------:R-:W-:-:S03]  /*9bc0*/  @!P4 FMUL R21, R21, 0.5 ;  /* 0x3f0000001515c820 */ /* 0x000fc60000400000 */
[----:B------:R-:W-:Y:S01]  /*9bd0*/  FMNMX R7, R67, R16, !PT ;  /* 0x0000001043077209 */ /* 0x000fe20007800000 */
[----:B------:R-:W-:Y:S02]  /*9be0*/  FFMA R16, R52, UR52, -R170 ;  /* 0x0000003434107c23 */ /* 0x000fe400080008aa */
[----:B------:R-:W3:Y:S01]  /*9bf0*/  MUFU.EX2 R32, R32 ;  /* 0x0000002000207308 */ /* 0x000ee20000000800 */
[----:B-1----:R-:W-:Y:S01]  /*9c00*/  @!P5 FMUL R14, R14, R14 ;  /* 0x0000000e0e0ed220 */ /* 0x002fe20000400000 */
[----:B------:R-:W-:Y:S01]  /*9c10*/  FSETP.GEU.AND P5, PT, R45, -126, PT ;  /* 0xc2fc00002d00780b */ /* 0x000fe20003fae000 */
[----:B------:R-:W-:Y:S01]  /*9c20*/  @!P6 FMUL R37, R37, 0.5 ;  /* 0x3f0000002525e820 */ /* 0x000fe20000400000 */
[----:B------:R-:W-:-:S04]  /*9c30*/  FMNMX R18, R70, R7, !PT ;  /* 0x0000000746127209 */ /* 0x000fc80007800000 */
        /* <DEDUP_REMOVED lines=21> */
[----:B------:R-:W-:Y:S01]  /*9d90*/  FMNMX R7, R79, R18, !PT ;  /* 0x000000124f077209 */ /* 0x000fe20007800000 */
[----:B---3--:R-:W-:Y:S01]  /*9da0*/  @!P5 FMUL R45, R45, R45 ;  /* 0x0000002d2d2dd220 */ /* 0x008fe20000400000 */
[----:B------:R-:W-:Y:S02]  /*9db0*/  FSETP.GEU.AND P5, PT, R57, -126, PT ;  /* 0xc2fc00003900780b */ /* 0x000fe40003fae000 */
[----:B------:R-:W-:Y:S02]  /*9dc0*/  FMNMX R18, R82, R7, !PT ;  /* 0x0000000752127209 */ /* 0x000fe40007800000 */
[----:B------:R-:W-:Y:S01]  /*9dd0*/  @!P6 FMUL R49, R49, 0.5 ;  /* 0x3f0000003131e820 */ /* 0x000fe20000400000 */
[----:B------:R-:W3:Y:S01]  /*9de0*/  MUFU.EX2 R16, R16 ;  /* 0x0000001000107308 */ /* 0x000ee20000000800 */
[----:B-1----:R-:W-:Y:S01]  /*9df0*/  @!P2 FMUL R36, R36, R36 ;  /* 0x000000242424a220 */ /* 0x002fe20000400000 */
[----:B------:R-:W-:-:S02]  /*9e00*/  FSETP.GEU.AND P2, PT, R40, -126, PT ;  /* 0xc2fc00002800780b */ /* 0x000fc40003f4e000 */
[----:B------:R-:W-:Y:S01]  /*9e10*/  FMNMX R7, R83, R18, !PT ;  /* 0x0000001253077209 */ /* 0x000fe20007800000 */
[--C-:B------:R-:W-:Y:S01]  /*9e20*/  FFMA R18, R61, UR52, -R170.reuse ;  /* 0x000000343d127c23 */ /* 0x100fe200080008aa */
[----:B------:R-:W-:Y:S02]  /*9e30*/  FFMA R61, R68, UR52, -R170 ;  /* 0x00000034443d7c23 */ /* 0x000fe400080008aa */
[----:B------:R-:W1:Y:S01]  /*9e40*/  MUFU.EX2 R49, R49 ;  /* 0x0000003100317308 */ /* 0x000e620000000800 */
[----:B--2---:R-:W-:Y:S01]  /*9e50*/  @!P3 FMUL R41, R41, R41 ;  /* 0x000000292929b220 */ /* 0x004fe20000400000 */
[----:B------:R-:W-:Y:S01]  /*9e60*/  FSETP.GEU.AND P3, PT, R53, -126, PT ;  /* 0xc2fc00003500780b */ /* 0x000fe20003f6e000 */
[----:B------:R-:W-:Y:S01]  /*9e70*/  @!P5 FMUL R57, R57, 0.5 ;  /* 0x3f0000003939d820 */ /* 0x000fe20000400000 */
[----:B------:R-:W-:-:S03]  /*9e80*/  FMNMX R20, R86, R7, !PT ;  /* 0x0000000756147209 */ /* 0x000fc60007800000 */
[----:B------:R-:W-:Y:S01]  /*9e90*/  @!P2 FMUL R40, R40, 0.5 ;  /* 0x3f0000002828a820 */ /* 0x000fe20000400000 */
[----:B------:R-:W-:Y:S01]  /*9ea0*/  FMNMX R7, R87, R20, !PT ;  /* 0x0000001457077209 */ /* 0x000fe20007800000 */
[----:B---3--:R-:W-:Y:S01]  /*9eb0*/  @!P4 FMUL R16, R16, R16 ;  /* 0x000000101010c220 */ /* 0x008fe20000400000 */
[----:B------:R-:W-:Y:S01]  /*9ec0*/  FSETP.GEU.AND P4, PT, R18, -126, PT ;  /* 0xc2fc00001200780b */ /* 0x000fe20003f8e000 */
[----:B------:R-:W2:Y:S01]  /*9ed0*/  MUFU.EX2 R57, R57 ;  /* 0x0000003900397308 */ /* 0x000ea20000000800 */
[--C-:B------:R-:W-:Y:S01]  /*9ee0*/  FFMA R20, R69, UR52, -R170.reuse ;  /* 0x0000003445147c23 */ /* 0x100fe200080008aa */
[----:B------:R-:W3:Y:S01]  /*9ef0*/  SHFL.BFLY PT, R48, R7, 0x1, 0x1f ;  /* 0x0c201f0007307f89 */ /* 0x000ee200000e0000 */
[----:B------:R-:W-:Y:S01]  /*9f00*/  FFMA R69, R76, UR52, -R170 ;  /* 0x000000344c457c23 */ /* 0x000fe200080008aa */
[----:B------:R-:W-:Y:S01]  /*9f10*/  @!P3 FMUL R53, R53, 0.5 ;  /* 0x3f0000003535b820 */ /* 0x000fe20000400000 */
[----:B-1----:R-:W-:Y:S01]  /*9f20*/  @!P6 FMUL R49, R49, R49 ;  /* 0x000000313131e220 */ /* 0x002fe20000400000 */
[----:B------:R-:W-:-:S02]  /*9f30*/  FSETP.GEU.AND P6, PT, R44, -126, PT ;  /* 0xc2fc00002c00780b */ /* 0x000fc40003fce000 */
[----:B------:R-:W1:Y:S04]  /*9f40*/  MUFU.EX2 R40, R40 ;  /* 0x0000002800287308 */ /* 0x000e680000000800 */
[----:B------:R-:W-:-:S04]  /*9f50*/  @!P4 FMUL R18, R18, 0.5 ;  /* 0x3f0000001212c820 */ /* 0x000fc80000400000 */
[----:B------:R-:W4:Y:S01]  /*9f60*/  MUFU.EX2 R53, R53 ;  /* 0x0000003500357308 */ /* 0x000f220000000800 */
[----:B--2---:R-:W-:Y:S01]  /*9f70*/  @!P5 FMUL R57, R57, R57 ;  /* 0x000000393939d220 */ /* 0x004fe20000400000 */
[----:B------:R-:W-:Y:S01]  /*9f80*/  FSETP.GEU.AND P5, PT, R22, -126, PT ;  /* 0xc2fc00001600780b */ /* 0x000fe20003fae000 */
[----:B------:R-:W-:-:S05]  /*9f90*/  @!P6 FMUL R44, R44, 0.5 ;  /* 0x3f0000002c2ce820 */ /* 0x000fca0000400000 */
[----:B------:R-:W2:Y:S01]  /*9fa0*/  MUFU.EX2 R18, R18 ;  /* 0x0000001200127308 */ /* 0x000ea20000000800 */
[----:B-1----:R-:W-:Y:S01]  /*9fb0*/  @!P2 FMUL R40, R40, R40 ;  /* 0x000000282828a220 */ /* 0x002fe20000400000 */
[----:B------:R-:W-:Y:S02]  /*9fc0*/  FSETP.GEU.AND P2, PT, R61, -126, PT ;  /* 0xc2fc00003d00780b */ /* 0x000fe40003f4e000 */
[----:B---3--:R-:W-:Y:S01]  /*9fd0*/  FMNMX R7, R7, R48, !PT ;  /* 0x0000003007077209 */ /* 0x008fe20007800000 */
[--C-:B------:R-:W-:Y:S01]  /*9fe0*/  FFMA R48, R77, UR52, -R170.reuse ;  /* 0x000000344d307c23 */ /* 0x100fe200080008aa */
[----:B------:R-:W-:Y:S01]  /*9ff0*/  FFMA R77, R84, UR52, -R170 ;  /* 0x00000034544d7c23 */ /* 0x000fe200080008aa */
[----:B------:R-:W-:Y:S01]  /*a000*/  @!P5 FMUL R22, R22, 0.5 ;  /* 0x3f0000001616d820 */ /* 0x000fe20000400000 */
[----:B------:R-:W1:Y:S01]  /*a010*/  MUFU.EX2 R44, R44 ;  /* 0x0000002c002c7308 */ /* 0x000e620000000800 */
[----:B----4-:R-:W-:Y:S01]  /*a020*/  @!P3 FMUL R53, R53, R53 ;  /* 0x000000353535b220 */ /* 0x010fe20000400000 */
[----:B------:R-:W-:Y:S01]  /*a030*/  FSETP.GEU.AND P3, PT, R20, -126, PT ;  /* 0xc2fc00001400780b */ /* 0x000fe20003f6e000 */
[----:B------:R-:W3:Y:S04]  /*a040*/  SHFL.BFLY PT, R52, R7, 0x2, 0x1f ;  /* 0x0c401f0007347f89 */ /* 0x000ee800000e0000 */
[----:B------:R-:W-:Y:S01]  /*a050*/  @!P2 FMUL R61, R61, 0.5 ;  /* 0x3f0000003d3da820 */ /* 0x000fe20000400000 */
[----:B------:R-:W4:Y:S01]  /*a060*/  MUFU.EX2 R22, R22 ;  /* 0x0000001600167308 */ /* 0x000f220000000800 */
        /* <DEDUP_REMOVED lines=8> */
[----:B----4-:R-:W-:Y:S01]  /*a0f0*/  @!P5 FMUL R22, R22, R22 ;  /* 0x000000161616d220 */ /* 0x010fe20000400000 */
[----:B---3--:R-:W-:Y:S01]  /*a100*/  FMNMX R7, R7, R52, !PT ;  /* 0x0000003407077209 */ /* 0x008fe20007800000 */
[----:B------:R-:W-:-:S04]  /*a110*/  FFMA R52, R81, UR52, -R170 ;  /* 0x0000003451347c23 */ /* 0x000fc800080008aa */
[----:B------:R-:W-:Y:S01]  /*a120*/  @!P6 FMUL R69, R69, 0.5 ;  /* 0x3f0000004545e820 */ /* 0x000fe20000400000 */
[----:B------:R-:W3:Y:S01]  /*a130*/  MUFU.EX2 R65, R65 ;  /* 0x0000004100417308 */ /* 0x000ee20000000800 */
[----:B------:R-:W-:Y:S01]  /*a140*/  FSETP.GEU.AND P5, PT, R52, -126, PT ;  /* 0xc2fc00003400780b */ /* 0x000fe20003fae000 */
[----:B--2---:R-:W-:Y:S01]  /*a150*/  @!P2 FMUL R61, R61, R61 ;  /* 0x0000003d3d3da220 */ /* 0x004fe20000400000 */
[----:B------:R-:W-:-:S05]  /*a160*/  FSETP.GEU.AND P2, PT, R48, -126, PT ;  /* 0xc2fc00003000780b */ /* 0x000fca0003f4e000 */
[----:B------:R-:W2:Y:S01]  /*a170*/  MUFU.EX2 R69, R69 ;  /* 0x0000004500457308 */ /* 0x000ea20000000800 */
[----:B-1----:R-:W-:Y:S01]  /*a180*/  @!P3 FMUL R20, R20, R20 ;  /* 0x000000141414b220 */ /* 0x002fe20000400000 */
[----:B------:R-:W-:-:S04]  /*a190*/  FSETP.GEU.AND P3, PT, R73, -126, PT ;  /* 0xc2fc00004900780b */ /* 0x000fc80003f6e000 */
[----:B------:R-:W-:Y:S02]  /*a1a0*/  @!P5 FMUL R52, R52, 0.5 ;  /* 0x3f0000003434d820 */ /* 0x000fe40000400000 */
[----:B------:R-:W-:Y:S01]  /*a1b0*/  @!P2 FMUL R48, R48, 0.5 ;  /* 0x3f0000003030a820 */ /* 0x000fe20000400000 */
[----:B---3--:R-:W-:Y:S01]  /*a1c0*/  @!P4 FMUL R65, R65, R65 ;  /* 0x000000414141c220 */ /* 0x008fe20000400000 */
[C---:B------:R-:W-:Y:S02]  /*a1d0*/  FSETP.NEU.AND P4, PT, R7.reuse, -INF , PT ;  /* 0xff8000000700780b */ /* 0x040fe40003f8d000 */
[----:B------:R-:W1:Y:S02]  /*a1e0*/  MUFU.EX2 R52, R52 ;  /* 0x0000003400347308 */ /* 0x000e640000000800 */
[----:B------:R-:W-:Y:S01]  /*a1f0*/  FSEL R72, R7, RZ, P4 ;  /* 0x000000ff07487208 */ /* 0x000fe20002000000 */
[----:B------:R-:W-:Y:S01]  /*a200*/  @!P3 FMUL R73, R73, 0.5 ;  /* 0x3f0000004949b820 */ /* 0x000fe20000400000 */
[----:B------:R-:W-:Y:S01]  /*a210*/  FSETP.GEU.AND P4, PT, R77, -126, PT ;  /* 0xc2fc00004d00780b */ /* 0x000fe20003f8e000 */
[----:B--2---:R-:W-:Y:S01]  /*a220*/  @!P6 FMUL R69, R69, R69 ;  /* 0x000000454545e220 */ /* 0x004fe20000400000 */
[----:B------:R-:W-:Y:S01]  /*a230*/  FSETP.GEU.AND P6, PT, R56, -126, PT ;  /* 0xc2fc00003800780b */ /* 0x000fe20003fce000 */
[----:B------:R-:W-:Y:S01]  /*a240*/  FMUL R76, R72, UR52 ;  /* 0x00000034484c7c20 */ /* 0x000fe20008400000 */
[----:B------:R-:W2:Y:S03]  /*a250*/  MUFU.EX2 R48, R48 ;  /* 0x0000003000307308 */ /* 0x000ea60000000800 */
        /* <DEDUP_REMOVED lines=9> */
[----:B------:R-:W-:Y:S01]  /*a2f0*/  @!P4 FMUL R77, R77, 0.5 ;  /* 0x3f0000004d4dc820 */ /* 0x000fe20000400000 */
[--C-:B------:R-:W-:Y:S01]  /*a300*/  FFMA R39, R39, UR52, -R76.reuse ;  /* 0x0000003427277c23 */ /* 0x100fe2000800084c */
[--C-:B------:R-:W-:Y:S01]  /*a310*/  FFMA R35, R35, UR52, -R76.reuse ;  /* 0x0000003423237c23 */ /* 0x100fe2000800084c */
[--C-:B------:R-:W-:Y:S01]  /*a320*/  FFMA R30, R38, UR52, -R76.reuse ;  /* 0x00000034261e7c23 */ /* 0x100fe2000800084c */
[--C-:B------:R-:W-:Y:S01]  /*a330*/  FFMA R33, R42, UR52, -R76.reuse ;  /* 0x000000342a217c23 */ /* 0x100fe2000800084c */
[----:B--2---:R-:W-:Y:S01]  /*a340*/  @!P2 FMUL R48, R48, R48 ;  /* 0x000000303030a220 */ /* 0x004fe20000400000 */
[----:B------:R-:W-:Y:S01]  /*a350*/  FSETP.GEU.AND P2, PT, R25, -126, PT ;  /* 0xc2fc00001900780b */ /* 0x000fe20003f4e000 */
[----:B------:R-:W1:Y:S01]  /*a360*/  MUFU.EX2 R56, R56 ;  /* 0x0000003800387308 */ /* 0x000e620000000800 */
[--C-:B------:R-:W-:Y:S01]  /*a370*/  FFMA R43, R43, UR52, -R76.reuse ;  /* 0x000000342b2b7c23 */ /* 0x100fe2000800084c */
[--C-:B------:R-:W-:Y:S01]  /*a380*/  FFMA R47, R47, UR52, -R76.reuse ;  /* 0x000000342f2f7c23 */ /* 0x100fe2000800084c */
[--C-:B------:R-:W-:Y:S01]  /*a390*/  FFMA R51, R51, UR52, -R76.reuse ;  /* 0x0000003433337c23 */ /* 0x100fe2000800084c */
[----:B------:R-:W-:Y:S01]  /*a3a0*/  @!P5 FMUL R27, R27, 0.5 ;  /* 0x3f0000001b1bd820 */ /* 0x000fe20000400000 */
[--C-:B------:R-:W-:Y:S01]  /*a3b0*/  FFMA R55, R55, UR52, -R76.reuse ;  /* 0x0000003437377c23 */ /* 0x100fe2000800084c */
[----:B---3--:R-:W-:Y:S01]  /*a3c0*/  @!P3 FMUL R73, R73, R73 ;  /* 0x000000494949b220 */ /* 0x008fe20000400000 */
[----:B------:R-:W-:Y:S01]  /*a3d0*/  FSETP.GEU.AND P3, PT, R60, -126, PT ;  /* 0xc2fc00003c00780b */ /* 0x000fe20003f6e000 */
[----:B------:R-:W2:Y:S01]  /*a3e0*/  MUFU.EX2 R77, R77 ;  /* 0x0000004d004d7308 */ /* 0x000ea20000000800 */
[--C-:B------:R-:W-:Y:S01]  /*a3f0*/  FFMA R64, R62, UR52, -R76.reuse ;  /* 0x000000343e407c23 */ /* 0x100fe2000800084c */
[--C-:B------:R-:W-:Y:S01]  /*a400*/  FFMA R66, R66, UR52, -R76.reuse ;  /* 0x0000003442427c23 */ /* 0x100fe2000800084c */
[--C-:B------:R-:W-:Y:S01]  /*a410*/  FFMA R68, R70, UR52, -R76.reuse ;  /* 0x0000003446447c23 */ /* 0x100fe2000800084c */
[----:B------:R-:W-:Y:S01]  /*a420*/  @!P2 FMUL R25, R25, 0.5 ;  /* 0x3f0000001919a820 */ /* 0x000fe20000400000 */
[--C-:B------:R-:W-:Y:S01]  /*a430*/  FFMA R70, R74, UR52, -R76.reuse ;  /* 0x000000344a467c23 */ /* 0x100fe2000800084c */
[--C-:B------:R-:W-:Y:S01]  /*a440*/  FFMA R78, R78, UR52, -R76.reuse ;  /* 0x000000344e4e7c23 */ /* 0x100fe2000800084c */
[----:B------:R-:W-:Y:S01]  /*a450*/  FADD R168, -R72, R11 ;  /* 0x0000000b48a87221 */ /* 0x000fe20000000100 */
[----:B------:R-:W3:Y:S01]  /*a460*/  MUFU.EX2 R27, R27 ;  /* 0x0000001b001b7308 */ /* 0x000ee20000000800 */
[----:B-1----:R-:W-:Y:S01]  /*a470*/  @!P6 FMUL R56, R56, R56 ;  /* 0x000000383838e220 */ /* 0x002fe20000400000 */
[----:B------:R-:W-:Y:S01]  /*a480*/  FSETP.GEU.AND P6, PT, R29, -126, PT ;  /* 0xc2fc00001d00780b */ /* 0x000fe20003fce000 */
[----:B------:R-:W-:Y:S01]  /*a490*/  FADD R72, R32, R65 ;  /* 0x0000004120487221 */ /* 0x000fe20000000000 */
[----:B------:R-:W-:Y:S01]  /*a4a0*/  @!P3 FMUL R60, R60, 0.5 ;  /* 0x3f0000003c3cb820 */ /* 0x000fe20000400000 */
[----:B------:R-:W-:Y:S01]  /*a4b0*/  FADD R11, R24, R49 ;  /* 0x00000031180b7221 */ /* 0x000fe20000000000 */
[--C-:B------:R-:W-:Y:S01]  /*a4c0*/  FFMA R83, R83, UR52, -R76.reuse ;  /* 0x0000003453537c23 */ /* 0x100fe2000800084c */
[--C-:B------:R-:W-:Y:S01]  /*a4d0*/  FFMA R87, R87, UR52, -R76.reuse ;  /* 0x0000003457577c23 */ /* 0x100fe2000800084c */
[----:B------:R-:W1:Y:S01]  /*a4e0*/  MUFU.EX2 R25, R25 ;  /* 0x0000001900197308 */ /* 0x000e620000000800 */
[----:B--2---:R-:W-:Y:S01]  /*a4f0*/  @!P4 FMUL R77, R77, R77 ;  /* 0x0000004d4d4dc220 */ /* 0x004fe20000400000 */
[----:B------:R-:W-:Y:S01]  /*a500*/  FSETP.GEU.AND P4, PT, R31, -126, PT ;  /* 0xc2fc00001f00780b */ /* 0x000fe20003f8e000 */
[--C-:B------:R-:W-:Y:S01]  /*a510*/  FFMA R85, R79, UR52, -R76.reuse ;  /* 0x000000344f557c23 */ /* 0x100fe2000800084c */
[----:B------:R-:W-:Y:S01]  /*a520*/  FFMA R86, R86, UR52, -R76 ;  /* 0x0000003456567c23 */ /* 0x000fe2000800084c */
[----:B------:R-:W-:Y:S01]  /*a530*/  FADD R74, R21, R22 ;  /* 0x00000016154a7221 */ /* 0x000fe20000000000 */
[----:B------:R-:W-:Y:S01]  /*a540*/  FMUL R168, R168, UR52 ;  /* 0x00000034a8a87c20 */ /* 0x000fe20008400000 */
[----:B------:R-:W-:Y:S01]  /*a550*/  @!P6 FMUL R29, R29, 0.5 ;  /* 0x3f0000001d1de820 */ /* 0x000fe20000400000 */
[----:B------:R-:W2:Y:S01]  /*a560*/  MUFU.EX2 R60, R60 ;  /* 0x0000003c003c7308 */ /* 0x000ea20000000800 */
[----:B---3--:R-:W-:Y:S01]  /*a570*/  @!P5 FMUL R27, R27, R27 ;  /* 0x0000001b1b1bd220 */ /* 0x008fe20000400000 */
[----:B------:R-:W-:-:S02]  /*a580*/  FSETP.GEU.AND P5, PT, R39, -126, PT ;  /* 0xc2fc00002700780b */ /* 0x000fc40003fae000 */
[----:B------:R-:W-:Y:S02]  /*a590*/  F2FP.F16.F32.PACK_AB R24, R15, R24 ;  /* 0x000000180f18723e */ /* 0x000fe400000000ff */
[----:B------:R-:W-:Y:S01]  /*a5a0*/  F2FP.F16.F32.PACK_AB R32, R21, R32 ;  /* 0x000000201520723e */ /* 0x000fe200000000ff */
[----:B------:R-:W-:Y:S01]  /*a5b0*/  @!P4 FMUL R31, R31, 0.5 ;  /* 0x3f0000001f1fc820 */ /* 0x000fe20000400000 */
[----:B------:R-:W3:Y:S01]  /*a5c0*/  MUFU.EX2 R29, R29 ;  /* 0x0000001d001d7308 */ /* 0x000ee20000000800 */
[----:B-1----:R-:W-:Y:S01]  /*a5d0*/  @!P2 FMUL R25, R25, R25 ;  /* 0x000000191919a220 */ /* 0x002fe20000400000 */
[----:B------:R-:W-:-:S05]  /*a5e0*/  FSETP.GEU.AND P2, PT, R35, -126, PT ;  /* 0xc2fc00002300780b */ /* 0x000fca0003f4e000 */
[----:B------:R-:W-:Y:S01]  /*a5f0*/  @!P5 FMUL R39, R39, 0.5 ;  /* 0x3f0000002727d820 */ /* 0x000fe20000400000 */
[----:B------:R-:W1:Y:S01]  /*a600*/  MUFU.EX2 R34, R31 ;  /* 0x0000001f00227308 */ /* 0x000e620000000800 */
[----:B--2---:R-:W-:Y:S01]  /*a610*/  @!P3 FMUL R60, R60, R60 ;  /* 0x0000003c3c3cb220 */ /* 0x004fe20000400000 */
[----:B------:R-:W-:-:S05]  /*a620*/  FSETP.GEU.AND P3, PT, R30, -126, PT ;  /* 0xc2fc00001e00780b */ /* 0x000fca0003f6e000 */
[----:B------:R-:W-:Y:S01]  /*a630*/  @!P2 FMUL R35, R35, 0.5 ;  /* 0x3f0000002323a820 */ /* 0x000fe20000400000 */
[----:B------:R2:W4:Y:S01]  /*a640*/  MUFU.EX2 R42, R39 ;  /* 0x00000027002a7308 */ /* 0x0005220000000800 */
[----:B---3--:R-:W-:Y:S01]  /*a650*/  @!P6 FMUL R29, R29, R29 ;  /* 0x0000001d1d1de220 */ /* 0x008fe20000400000 */
[----:B------:R-:W-:-:S05]  /*a660*/  FSETP.GEU.AND P6, PT, R43, -126, PT ;  /* 0xc2fc00002b00780b */ /* 0x000fca0003fce000 */
[----:B------:R-:W-:Y:S01]  /*a670*/  @!P3 FMUL R30, R30, 0.5 ;  /* 0x3f0000001e1eb820 */ /* 0x000fe20000400000 */
[----:B------:R3:W5:Y:S01]  /*a680*/  MUFU.EX2 R38, R35 ;  /* 0x0000002300267308 */ /* 0x0007620000000800 */
[----:B--2---:R-:W-:Y:S01]  /*a690*/  FFMA R39, R50, UR52, -R76 ;  /* 0x0000003432277c23 */ /* 0x004fe2000800084c */
[----:B-1----:R-:W-:Y:S01]  /*a6a0*/  @!P4 FMUL R34, R34, R34 ;  /* 0x000000222222c220 */ /* 0x002fe20000400000 */
[----:B------:R-:W-:-:S04]  /*a6b0*/  FSETP.GEU.AND P4, PT, R33, -126, PT ;  /* 0xc2fc00002100780b */ /* 0x000fc80003f8e000 */
[----:B------:R-:W-:Y:S01]  /*a6c0*/  @!P6 FMUL R43, R43, 0.5 ;  /* 0x3f0000002b2be820 */ /* 0x000fe20000400000 */
[----:B------:R1:W2:Y:S01]  /*a6d0*/  MUFU.EX2 R31, R30 ;  /* 0x0000001e001f7308 */ /* 0x0002a20000000800 */
[----:B---3--:R-:W-:Y:S01]  /*a6e0*/  FFMA R35, R46, UR52, -R76 ;  /* 0x000000342e237c23 */ /* 0x008fe2000800084c */
[----:B----4-:R-:W-:Y:S01]  /*a6f0*/  @!P5 FMUL R42, R42, R42 ;  /* 0x0000002a2a2ad220 */ /* 0x010fe20000400000 */
        /* <DEDUP_REMOVED lines=21> */
[----:B--2---:R-:W-:-:S06]  /*a850*/  @!P5 FMUL R39, R39, R39 ;  /* 0x000000272727d220 */ /* 0x004fcc0000400000 */
[----:B------:R-:W-:Y:S01]  /*a860*/  @!P4 FMUL R51, R51, 0.5 ;  /* 0x3f0000003333c820 */ /* 0x000fe20000400000 */
[----:B------:R-:W2:Y:S01]  /*a870*/  MUFU.EX2 R43, R43 ;  /* 0x0000002b002b7308 */ /* 0x000ea20000000800 */
[--C-:B-1----:R-:W-:Y:S01]  /*a880*/  FFMA R47, R59, UR52, -R76.reuse ;  /* 0x000000343b2f7c23 */ /* 0x102fe2000800084c */
[----:B---3--:R-:W-:Y:S01]  /*a890*/  @!P2 FMUL R35, R35, R35 ;  /* 0x000000232323a220 */ /* 0x008fe20000400000 */
[----:B------:R-:W-:Y:S01]  /*a8a0*/  FSETP.GEU.AND P2, PT, R55, -126, PT ;  /* 0xc2fc00003700780b */ /* 0x000fe20003f4e000 */
[--C-:B------:R-:W-:Y:S01]  /*a8b0*/  FFMA R59, R71, UR52, -R76.reuse ;  /* 0x00000034473b7c23 */ /* 0x100fe2000800084c */
[----:B------:R-:W-:Y:S01]  /*a8c0*/  FFMA R71, R82, UR52, -R76 ;  /* 0x0000003452477c23 */ /* 0x000fe2000800084c */
[----:B------:R-:W-:Y:S02]  /*a8d0*/  FSETP.GEU.AND P5, PT, R47, -126, PT ;  /* 0xc2fc00002f00780b */ /* 0x000fe40003fae000 */
[----:B------:R1:W3:Y:S01]  /*a8e0*/  MUFU.EX2 R54, R51 ;  /* 0x0000003300367308 */ /* 0x0002e20000000800 */
[----:B----4-:R-:W-:Y:S01]  /*a8f0*/  @!P3 FMUL R50, R50, R50 ;  /* 0x000000323232b220 */ /* 0x010fe20000400000 */
[----:B------:R-:W-:-:S06]  /*a900*/  FSETP.GEU.AND P3, PT, R30, -126, PT ;  /* 0xc2fc00001e00780b */ /* 0x000fcc0003f6e000 */
[----:B------:R-:W-:Y:S01]  /*a910*/  @!P2 FMUL R55, R55, 0.5 ;  /* 0x3f0000003737a820 */ /* 0x000fe20000400000 */
[--C-:B-1----:R-:W-:Y:S01]  /*a920*/  FFMA R51, R63, UR52, -R76.reuse ;  /* 0x000000343f337c23 */ /* 0x102fe2000800084c */
[----:B--2---:R-:W-:Y:S01]  /*a930*/  @!P6 FMUL R43, R43, R43 ;  /* 0x0000002b2b2be220 */ /* 0x004fe20000400000 */
[----:B------:R-:W-:Y:S01]  /*a940*/  @!P5 FMUL R47, R47, 0.5 ;  /* 0x3f0000002f2fd820 */ /* 0x000fe20000400000 */
[----:B------:R1:W2:Y:S01]  /*a950*/  MUFU.EX2 R58, R55 ;  /* 0x00000037003a7308 */ /* 0x0002a20000000800 */
[----:B------:R-:W-:Y:S01]  /*a960*/  FFMA R63, R75, UR52, -R76 ;  /* 0x000000344b3f7c23 */ /* 0x000fe2000800084c */
[----:B------:R-:W-:Y:S01]  /*a970*/  FSETP.GEU.AND P6, PT, R51, -126, PT ;  /* 0xc2fc00003300780b */ /* 0x000fe20003fce000 */
[----:B------:R-:W-:Y:S01]  /*a980*/  @!P3 FMUL R30, R30, 0.5 ;  /* 0x3f0000001e1eb820 */ /* 0x000fe20000400000 */
[----:B------:R-:W-:Y:S01]  /*a990*/  FADD R75, R11, R72 ;  /* 0x000000480b4b7221 */ /* 0x000fe20000000000 */
[----:B---3--:R-:W-:Y:S01]  /*a9a0*/  @!P4 FMUL R54, R54, R54 ;  /* 0x000000363636c220 */ /* 0x008fe20000400000 */
[----:B------:R-:W-:Y:S01]  /*a9b0*/  FSETP.GEU.AND P4, PT, R64, -126, PT ;  /* 0xc2fc00004000780b */ /* 0x000fe20003f8e000 */
[----:B------:R-:W-:Y:S01]  /*a9c0*/  FADD R11, R15, R40 ;  /* 0x000000280f0b7221 */ /* 0x000fe20000000000 */
[----:B------:R-:W3:Y:S01]  /*a9d0*/  MUFU.EX2 R47, R47 ;  /* 0x0000002f002f7308 */ /* 0x000ee20000000800 */
[----:B-1----:R-:W-:Y:S01]  /*a9e0*/  FFMA R55, R67, UR52, -R76 ;  /* 0x0000003443377c23 */ /* 0x002fe2000800084c */
[----:B------:R-:W-:Y:S01]  /*a9f0*/  FADD R76, R36, R73 ;  /* 0x00000049244c7221 */ /* 0x000fe20000000000 */
[----:B------:R-:W-:Y:S01]  /*aa00*/  FADD R79, R11, R74 ;  /* 0x0000004a0b4f7221 */ /* 0x000fe20000000000 */
[----:B------:R-:W-:Y:S01]  /*aa10*/  FADD R67, R19, R44 ;  /* 0x0000002c13437221 */ /* 0x000fe20000000000 */
[----:B------:R-:W-:Y:S01]  /*aa20*/  FADD R74, R14, R69 ;  /* 0x000000450e4a7221 */ /* 0x000fe20000000000 */
[----:B------:R-:W-:Y:S01]  /*aa30*/  SHF.L.U32 R15, R9, 0x1f, RZ ;  /* 0x0000001f090f7819 */ /* 0x000fe200000006ff */
[----:B------:R-:W-:Y:S01]  /*aa40*/  @!P6 FMUL R51, R51, 0.5 ;  /* 0x3f0000003333e820 */ /* 0x000fe20000400000 */
[----:B------:R1:W4:Y:S01]  /*aa50*/  MUFU.EX2 R62, R30 ;  /* 0x0000001e003e7308 */ /* 0x0003220000000800 */
[----:B--2---:R-:W-:Y:S01]  /*aa60*/  @!P2 FMUL R58, R58, R58 ;  /* 0x0000003a3a3aa220 */ /* 0x004fe20000400000 */
[----:B------:R-:W-:Y:S01]  /*aa70*/  FSETP.GEU.AND P2, PT, R66, -126, PT ;  /* 0xc2fc00004200780b */ /* 0x000fe20003f4e000 */
[----:B------:R-:W-:Y:S01]  /*aa80*/  @!P4 FMUL R64, R64, 0.5 ;  /* 0x3f0000004040c820 */ /* 0x000fe20000400000 */
[----:B------:R-:W-:-:S02]  /*aa90*/  F2FP.F16.F32.PACK_AB R36, R41, R36 ;  /* 0x000000242924723e */ /* 0x000fc400000000ff */
[----:B------:R-:W-:Y:S02]  /*aaa0*/  F2FP.F16.F32.PACK_AB R40, R40, R49 ;  /* 0x000000312828723e */ /* 0x000fe400000000ff */
[----:B------:R-:W2:Y:S01]  /*aab0*/  MUFU.EX2 R51, R51 ;  /* 0x0000003300337308 */ /* 0x000ea20000000800 */
[----:B---3--:R-:W-:Y:S01]  /*aac0*/  @!P5 FMUL R47, R47, R47 ;  /* 0x0000002f2f2fd220 */ /* 0x008fe20000400000 */
[----:B------:R-:W-:Y:S01]  /*aad0*/  FSETP.GEU.AND P5, PT, R68, -126, PT ;  /* 0xc2fc00004400780b */ /* 0x000fe20003fae000 */
[----:B-1----:R-:W-:Y:S01]  /*aae0*/  FADD R30, -R13, R10 ;  /* 0x0000000a0d1e7221 */ /* 0x002fe20000000100 */
[----:B------:R-:W-:Y:S01]  /*aaf0*/  FADD R13, R28, R57 ;  /* 0x000000391c0d7221 */ /* 0x000fe20000000000 */
[----:B------:R-:W-:Y:S02]  /*ab00*/  F2FP.F16.F32.PACK_AB R28, R19, R28 ;  /* 0x0000001c131c723e */ /* 0x000fe400000000ff */
[----:B------:R-:W-:Y:S01]  /*ab10*/  @!P2 FMUL R66, R66, 0.5 ;  /* 0x3f0000004242a820 */ /* 0x000fe20000400000 */
[----:B------:R-:W1:Y:S01]  /*ab20*/  MUFU.EX2 R64, R64 ;  /* 0x0000004000407308 */ /* 0x000e620000000800 */
[----:B----4-:R-:W-:Y:S01]  /*ab30*/  @!P3 FMUL R62, R62, R62 ;  /* 0x0000003e3e3eb220 */ /* 0x010fe20000400000 */
[----:B------:R-:W-:Y:S01]  /*ab40*/  FSETP.GEU.AND P3, PT, R55, -126, PT ;  /* 0xc2fc00003700780b */ /* 0x000fe20003f6e000 */
[----:B------:R-:W-:Y:S01]  /*ab50*/  FADD R82, R13, R76 ;  /* 0x0000004c0d527221 */ /* 0x000fe20000000000 */
[----:B------:R-:W-:Y:S01]  /*ab60*/  FADD R13, R26, R53 ;  /* 0x000000351a0d7221 */ /* 0x000fe20000000000 */
[----:B------:R-:W-:Y:S01]  /*ab70*/  FADD R76, R16, R77 ;  /* 0x0000004d104c7221 */ /* 0x000fe20000000000 */
[----:B------:R-:W-:Y:S01]  /*ab80*/  FMUL R30, R30, UR52 ;  /* 0x000000341e1e7c20 */ /* 0x000fe20008400000 */
[----:B------:R-:W-:Y:S01]  /*ab90*/  @!P5 FMUL R68, R68, 0.5 ;  /* 0x3f0000004444d820 */ /* 0x000fe20000400000 */
[----:B------:R-:W3:Y:S01]  /*aba0*/  MUFU.EX2 R66, R66 ;  /* 0x0000004200427308 */ /* 0x000ee20000000800 */
[----:B--2---:R-:W-:Y:S01]  /*abb0*/  @!P6 FMUL R51, R51, R51 ;  /* 0x000000333333e220 */ /* 0x004fe20000400000 */
[----:B------:R-:W-:Y:S01]  /*abc0*/  FSETP.GEU.AND P6, PT, R70, -126, PT ;  /* 0xc2fc00004600780b */ /* 0x000fe20003fce000 */
[----:B------:R-:W-:Y:S01]  /*abd0*/  FADD R75, R75, R82 ;  /* 0x000000524b4b7221 */ /* 0x000fe20000000000 */
[----:B------:R-:W-:-:S02]  /*abe0*/  F2FP.F16.F32.PACK_AB R26, R17, R26 ;  /* 0x0000001a111a723e */ /* 0x000fc400000000ff */
[----:B------:R-:W-:Y:S01]  /*abf0*/  F2FP.F16.F32.PACK_AB R44, R44, R57 ;  /* 0x000000392c2c723e */ /* 0x000fe200000000ff */
        /* <DEDUP_REMOVED lines=19> */
[----:B------:R-:W-:-:S03]  /*ad30*/  FSETP.GEU.AND P6, PT, R83, -126, PT ;  /* 0xc2fc00005300780b */ /* 0x000fc60003fce000 */
[----:B------:R-:W-:Y:S01]  /*ad40*/  FADD R170, R33, R70 ;  /* 0x0000004621aa7221 */ /* 0x000fe20000000000 */
[----:B------:R-:W-:Y:S01]  /*ad50*/  F2FP.F16.F32.PACK_AB R33, R46, R33 ;  /* 0x000000212e21723e */ /* 0x000fe200000000ff */
[----:B------:R-:W-:Y:S01]  /*ad60*/  @!P3 FMUL R78, R78, 0.5 ;  /* 0x3f0000004e4eb820 */ /* 0x000fe20000400000 */
[----:B------:R3:W4:Y:S01]  /*ad70*/  MUFU.EX2 R72, R71 ;  /* 0x0000004700487308 */ /* 0x0007220000000800 */
[----:B--2---:R-:W-:Y:S01]  /*ad80*/  @!P4 FMUL R59, R59, R59 ;  /* 0x0000003b3b3bc220 */ /* 0x004fe20000400000 */
[----:B------:R-:W-:-:S05]  /*ad90*/  FSETP.GEU.AND P4, PT, R168, -126, PT ;  /* 0xc2fc0000a800780b */ /* 0x000fca0003f8e000 */
[----:B------:R-:W-:Y:S01]  /*ada0*/  @!P6 FMUL R83, R83, 0.5 ;  /* 0x3f0000005353e820 */ /* 0x000fe20000400000 */
[----:B------:R2:W5:Y:S01]  /*adb0*/  MUFU.EX2 R10, R78 ;  /* 0x0000004e000a7308 */ /* 0x0005620000000800 */
[----:B-1----:R-:W-:Y:S01]  /*adc0*/  @!P2 FMUL R63, R63, R63 ;  /* 0x0000003f3f3fa220 */ /* 0x002fe20000400000 */
[----:B------:R-:W-:Y:S01]  /*add0*/  FSETP.GEU.AND P2, PT, R85, -126, PT ;  /* 0xc2fc00005500780b */ /* 0x000fe20003f4e000 */
[----:B---3--:R-:W-:-:S04]  /*ade0*/  FADD R71, R23, R20 ;  /* 0x0000001417477221 */ /* 0x008fc80000000000 */
[----:B------:R-:W-:Y:S01]  /*adf0*/  @!P4 FMUL R168, R168, 0.5 ;  /* 0x3f000000a8a8c820 */ /* 0x000fe20000400000 */
[----:B------:R-:W1:Y:S01]  /*ae00*/  MUFU.EX2 R11, R83 ;  /* 0x00000053000b7308 */ /* 0x000e620000000800 */
[----:B----4-:R-:W-:Y:S01]  /*ae10*/  @!P5 FMUL R72, R72, R72 ;  /* 0x000000484848d220 */ /* 0x010fe20000400000 */
[----:B------:R-:W-:Y:S01]  /*ae20*/  FSETP.GEU.AND P5, PT, R87, -126, PT ;  /* 0xc2fc00005700780b */ /* 0x000fe20003fae000 */
[----:B--2---:R-:W-:Y:S01]  /*ae30*/  FADD R78, R41, R52 ;  /* 0x00000034294e7221 */ /* 0x004fe20000000000 */
        /* <DEDUP_REMOVED lines=59> */
[----:B--2---:R-:W-:Y:S01]  /*b1f0*/  @!P6 FMUL R67, R67, R67 ;  /* 0x000000434343e220 */ /* 0x004fe20000400000 */
[----:B------:R-:W-:Y:S01]  /*b200*/  FADD R80, R75, R80 ;  /* 0x000000504b507221 */ /* 0x000fe20000000000 */
[----:B------:R-:W-:Y:S01]  /*b210*/  FADD R85, R76, R85 ;  /* 0x000000554c557221 */ /* 0x000fe20000000000 */
[----:B------:R-:W-:Y:S01]  /*b220*/  F2FP.F16.F32.PACK_AB R27, R34, R27 ;  /* 0x0000001b221b723e */ /* 0x000fe200000000ff */
[----:B------:R1:W2:Y:S01]  /*b230*/  SYNCS.PHASECHK.TRANS64.TRYWAIT P2, [UR10+0x3c000], R15 ;  /* 0x03c0000fff0075a7 */ /* 0x0002a2000804014a */
[----:B------:R-:W-:Y:S01]  /*b240*/  F2FP.F16.F32.PACK_AB R34, R37, R14 ;  /* 0x0000000e2522723e */ /* 0x000fe200000000ff */
[----:B------:R-:W-:Y:S01]  /*b250*/  FADD R85, R172, R85 ;  /* 0x00000055ac557221 */ /* 0x000fe20000000000 */
[----:B---3--:R-:W-:Y:S01]  /*b260*/  @!P4 FMUL R168, R168, R168 ;  /* 0x000000a8a8a8c220 */ /* 0x008fe20000400000 */
[----:B------:R-:W-:Y:S01]  /*b270*/  F2FP.F16.F32.PACK_AB R29, R38, R29 ;  /* 0x0000001d261d723e */ /* 0x000fe200000000ff */
[----:B------:R-:W-:Y:S01]  /*b280*/  FFMA R4, R67, R4, R80 ;  /* 0x0000000443047223 */ /* 0x000fe20000000050 */
[----:B------:R-:W-:Y:S01]  /*b290*/  FADD R85, R86, R85 ;  /* 0x0000005556557221 */ /* 0x000fe20000000000 */
[----:B------:R-:W-:Y:S01]  /*b2a0*/  F2FP.F16.F32.PACK_AB R31, R42, R31 ;  /* 0x0000001f2a1f723e */ /* 0x000fe200000000ff */
[----:B------:R-:W-:Y:S01]  /*b2b0*/  FMUL R152, R152, R67 ;  /* 0x0000004398987220 */ /* 0x000fe20000400000 */
[----:B------:R-:W-:Y:S01]  /*b2c0*/  F2FP.F16.F32.PACK_AB R37, R54, R39 ;  /* 0x000000273625723e */ /* 0x000fe200000000ff */
[----:B------:R-:W-:Y:S01]  /*b2d0*/  FFMA R5, R168, R5, R85 ;  /* 0x00000005a8057223 */ /* 0x000fe20000000055 */
[----:B------:R-:W-:Y:S01]  /*b2e0*/  F2FP.F16.F32.PACK_AB R46, R20, R61 ;  /* 0x0000003d142e723e */ /* 0x000fe200000000ff */
[----:B------:R-:W-:Y:S01]  /*b2f0*/  FMUL R153, R153, R67 ;  /* 0x0000004399997220 */ /* 0x000fe20000400000 */
[----:B------:R-:W-:Y:S01]  /*b300*/  F2FP.F16.F32.PACK_AB R25, R60, R25 ;  /* 0x000000193c19723e */ /* 0x000fe200000000ff */
[-C--:B------:R-:W-:Y:S01]  /*b310*/  FMUL R156, R156, R67.reuse ;  /* 0x000000439c9c7220 */ /* 0x080fe20000400000 */
        /* <DEDUP_REMOVED lines=93> */
.L_x_39:
[----:B------:R-:W-:Y:S05]  /*b8f0*/  @P2 BRA `(.L_x_40) ;  /* 0x0000000000082947 */ /* 0x000fea0003800000 */
[----:B------:R-:W1:Y:S02]  /*b900*/  SYNCS.PHASECHK.TRANS64.TRYWAIT P2, [UR10+0x3c000], R15 ;  /* 0x03c0000fff0075a7 */ /* 0x000e64000804014a */
[----:B-1----:R-:W-:Y:S05]  /*b910*/  @!P2 BRA `(.L_x_41) ;  /* 0x0000004c0020a947 */ /* 0x002fea0003800000 */
.L_x_40:
        /* <DEDUP_REMOVED lines=203> */
.L_x_42:
[----:B------:R-:W-:-:S04]  /*c5d0*/  ULEA UR10, UR39, UR36, 0x3 ;  /* 0x00000024270a7291 */ /* 0x000fc8000f8e183f */
[----:B------:R-:W-:-:S04]  /*c5e0*/  UIADD3 UR10, UR10, 0x3c028, URZ ;  /* 0x0003c0280a0a7890 */ /* 0x000fc8000fffe03f */
[----:B------:R-:W-:-:S09]  /*c5f0*/  UPRMT UR10, URZ, 0x654, UR10 ;  /* 0x000006543f0a7896 */ /* 0x000fd2000800000a */
[----:B------:R-:W-:Y:S01]  /*c600*/  SYNCS.ARRIVE.TRANS64.RED.A1T0 RZ, [UR10], RZ ;  /* 0x000000ffffff79a7 */ /* 0x000fe2000810040a */
[----:B------:R-:W-:Y:S05]  /*c610*/  @P1 BRA `(.L_x_43) ;  /* 0x0000000000041947 */ /* 0x000fea0003800000 */
[----:B------:R-:W-:Y:S01]  /*c620*/  BPT.TRAP 0x1 ;  /* 0x000000040000795c */ /* 0x000fe20000300000 */
.L_x_43:
[----:B------:R-:W-:-:S04]  /*c630*/  UIADD3 UR39, UR39, 0x1, URZ ;  /* 0x0000000127277890 */ /* 0x000fc8000fffe03f */
[----:B------:R-:W-:-:S04]  /*c640*/  UISETP.NE.AND UP0, UPT, UR39, 0x5, UPT ;  /* 0x000000052700788c */ /* 0x000fc8000bf05270 */
[----:B------:R-:W-:Y:S01]  /*c650*/  USEL UR39, UR39, URZ, UP0 ;  /* 0x0000003f27277287 */ /* 0x000fe20008000000 */
[----:B------:R-:W-:Y:S11]  /*c660*/  @!P0 BRA `(.L_x_44) ;  /* 0x0000000000048947 */ /* 0x000ff60003800000 */
[----:B------:R-:W-:Y:S01]  /*c670*/  BPT.TRAP 0x1 ;  /* 0x000000040000795c */ /* 0x000fe20000300000 */
.L_x_44:
[----:B------:R-:W-:-:S04]  /*c680*/  ULEA UR10, UR39, UR36, 0x3 ;  /* 0x00000024270a7291 */ /* 0x000fc8000f8e183f */
[----:B------:R-:W-:-:S04]  /*c690*/  UIADD3 UR10, UR10, 0x3c028, URZ ;  /* 0x0003c0280a0a7890 */ /* 0x000fc8000fffe03f */
[----:B------:R-:W-:-:S09]  /*c6a0*/  UPRMT UR10, URZ, 0x654, UR10 ;  /* 0x000006543f0a7896 */ /* 0x000fd2000800000a */
[----:B------:R-:W-:Y:S01]  /*c6b0*/  SYNCS.ARRIVE.TRANS64.RED.A1T0 RZ, [UR10], RZ ;  /* 0x000000ffffff79a7 */ /* 0x000fe2000810040a */
[----:B------:R-:W-:Y:S05]  /*c6c0*/  @P1 BRA `(.L_x_45) ;  /* 0x0000000000041947 */ /* 0x000fea0003800000 */
[----:B------:R-:W-:Y:S01]  /*c6d0*/  BPT.TRAP 0x1 ;  /* 0x000000040000795c */ /* 0x000fe20000300000 */
.L_x_45:
[----:B------:R-:W-:Y:S01]  /*c6e0*/  UIADD3 UR5, UR5, 0x1, URZ ;  /* 0x0000000105057890 */ /* 0x000fe2000fffe03f */
[C---:B------:R-:W-:Y:S01]  /*c6f0*/  ISETP.GT.AND P2, PT, R8.reuse, 0x1, PT ;  /* 0x000000010800780c */ /* 0x040fe20003f44270 */
[----:B------:R-:W-:Y:S01]  /*c700*/  UIADD3 UR39, UR39, 0x1, URZ ;  /* 0x0000000127277890 */ /* 0x000fe2000fffe03f */
[----:B------:R-:W-:Y:S01]  /*c710*/  IADD3 R8, R8, -0x1, RZ ;  /* 0xffffffff08087810 */ /* 0x000fe20007ffe0ff */
[----:B------:R-:W-:Y:S01]  /*c720*/  UISETP.NE.AND UP1, UPT, UR5, 0x5, UPT ;  /* 0x000000050500788c */ /* 0x000fe2000bf25270 */
[----:B------:R-:W-:Y:S01]  /*c730*/  IADD3 R3, R3, 0x80, RZ ;  /* 0x0000008003037810 */ /* 0x000fe20007ffe0ff */
[----:B------:R-:W-:Y:S01]  /*c740*/  UISETP.NE.AND UP0, UPT, UR39, 0x5, UPT ;  /* 0x000000052700788c */ /* 0x000fe2000bf05270 */
[----:B-1----:R-:W-:Y:S01]  /*c750*/  MOV R10, R6 ;  /* 0x00000006000a7202 */ /* 0x002fe20000000f00 */
[----:B------:R-:W-:Y:S01]  /*c760*/  USEL UR10, URZ, 0x1, UP1 ;  /* 0x000000013f0a7887 */ /* 0x000fe20008800000 */
[----:B------:R-:W-:Y:S01]  /*c770*/  MOV R11, R7 ;  /* 0x00000007000b7202 */ /* 0x000fe20000000f00 */
[----:B------:R-:W-:-:S02]  /*c780*/  USEL UR39, UR39, URZ, UP0 ;  /* 0x0000003f27277287 */ /* 0x000fc40008000000 */
[----:B------:R-:W-:Y:S02]  /*c790*/  USEL UR5, UR5, URZ, UP1 ;  /* 0x0000003f05057287 */ /* 0x000fe40008800000 */
[----:B------:R-:W-:Y:S01]  /*c7a0*/  LOP3.LUT R9, R9, UR10, RZ, 0x3c, !PT ;  /* 0x0000000a09097c12 */ /* 0x000fe2000f8e3cff */
[----:B------:R-:W-:Y:S09]  /*c7b0*/  @P2 BRA `(.L_x_46) ;  /* 0xffffffbc009c2947 */ /* 0x000ff2000383ffff */
.L_x_35:
[----:B------:R-:W2:Y:S01]  /*c7c0*/  SHFL.BFLY PT, R3, R4, 0x1, 0x1f ;  /* 0x0c201f0004037f89 */ /* 0x000ea200000e0000 */
[----:B------:R-:W-:Y:S01]  /*c7d0*/  BSSY B0, `(.L_x_47) ;  /* 0x0000024000007945 */ /* 0x000fe20003800000 */
[----:B------:R-:W-:Y:S01]  /*c7e0*/  MOV R9, 0x7f800000 ;  /* 0x7f80000000097802 */ /* 0x000fe20000000f00 */
[----:B------:R-:W-:Y:S01]  /*c7f0*/  IMAD.MOV.U32 R11, RZ, RZ, 0x7f800000 ;  /* 0x7f800000ff0b7424 */ /* 0x000fe200078e00ff */
[----:B------:R-:W3:Y:S01]  /*c800*/  SHFL.BFLY PT, R0, R5, 0x1, 0x1f ;  /* 0x0c201f0005007f89 */ /* 0x000ee200000e0000 */
[----:B------:R-:W-:Y:S01]  /*c810*/  MOV R8, 0x3f800000 ;  /* 0x3f80000000087802 */ /* 0x000fe20000000f00 */
[----:B--2---:R-:W-:Y:S01]  /*c820*/  FADD R3, R3, R4 ;  /* 0x0000000403037221 */ /* 0x004fe20000000000 */
[----:B---3--:R-:W-:-:S04]  /*c830*/  FADD R16, R0, R5 ;  /* 0x0000000500107221 */ /* 0x008fc80000000000 */
[----:B------:R-:W2:Y:S01]  /*c840*/  SHFL.BFLY PT, R2, R3, 0x2, 0x1f ;  /* 0x0c401f0003027f89 */ /* 0x000ea200000e0000 */
[----:B------:R-:W-:-:S03]  /*c850*/  MOV R0, 0x3f800000 ;  /* 0x3f80000000007802 */ /* 0x000fc60000000f00 */
[----:B------:R-:W3:Y:S01]  /*c860*/  SHFL.BFLY PT, R17, R16, 0x2, 0x1f ;  /* 0x0c401f0010117f89 */ /* 0x000ee200000e0000 */
[C---:B--2---:R-:W-:Y:S01]  /*c870*/  FSETP.NE.AND P0, PT, R3.reuse, -R2, PT ;  /* 0x800000020300720b */ /* 0x044fe20003f05000 */
[----:B------:R-:W-:Y:S01]  /*c880*/  FADD R2, R3, R2 ;  /* 0x0000000203027221 */ /* 0x000fe20000000000 */
[----:B---3--:R-:W-:-:S11]  /*c890*/  FADD R5, R16, R17 ;  /* 0x0000001110057221 */ /* 0x008fd60000000000 */
[----:B------:R-:W-:Y:S05]  /*c8a0*/  @!P0 BRA `(.L_x_48) ;  /* 0x0000000000588947 */ /* 0x000fea0003800000 */
[----:B------:R-:W-:Y:S01]  /*c8b0*/  MOV R4, R2 ;  /* 0x0000000200047202 */ /* 0x000fe20000000f00 */
[----:B------:R-:W-:Y:S03]  /*c8c0*/  BSSY B1, `(.L_x_49) ;  /* 0x000000d000017945 */ /* 0x000fe60003800000 */
[----:B------:R-:W-:-:S04]  /*c8d0*/  IADD3 R0, R4, 0x1800000, RZ ;  /* 0x0180000004007810 */ /* 0x000fc80007ffe0ff */
[----:B------:R-:W-:-:S04]  /*c8e0*/  LOP3.LUT R0, R0, 0x7f800000, RZ, 0xc0, !PT ;  /* 0x7f80000000007812 */ /* 0x000fc800078ec0ff */
[----:B------:R-:W-:-:S13]  /*c8f0*/  ISETP.GT.U32.AND P0, PT, R0, 0x1ffffff, PT ;  /* 0x01ffffff0000780c */ /* 0x000fda0003f04070 */
[----:B------:R-:W-:Y:S05]  /*c900*/  @P0 BRA `(.L_x_50) ;  /* 0x0000000000100947 */ /* 0x000fea0003800000 */
[----:B------:R-:W-:Y:S02]  /*c910*/  MOV R2, R4 ;  /* 0x0000000400027202 */ /* 0x000fe40000000f00 */
[----:B------:R-:W-:-:S07]  /*c920*/  MOV R15, 0xc940 ;  /* 0x0000c940000f7802 */ /* 0x000fce0000000f00 */
[----:B-1----:R-:W-:Y:S05]  /*c930*/  CALL.REL.NOINC `($__internal_0_$__cuda_sm20_rcp_rn_f32_slowpath) ;  /* 0x0000003c00c07944 */ /* 0x002fea0003c00000 */
[----:B------:R-:W-:Y:S05]  /*c940*/  BRA `(.L_x_51) ;  /* 0x0000000000107947 */ /* 0x000fea0003800000 */
.L_x_50:
[----:B------:R-:W2:Y:S02]  /*c950*/  MUFU.RCP R3, R4 ;  /* 0x0000000400037308 */ /* 0x000ea40000001000 */
[----:B--2---:R-:W-:-:S04]  /*c960*/  FFMA R0, R4, R3, -1 ;  /* 0xbf80000004007423 */ /* 0x004fc80000000003 */
[----:B------:R-:W-:-:S04]  /*c970*/  FADD.FTZ R0, -R0, -RZ ;  /* 0x800000ff00007221 */ /* 0x000fc80000010100 */
[----:B------:R-:W-:-:S07]  /*c980*/  FFMA R0, R3, R0, R3 ;  /* 0x0000000003007223 */ /* 0x000fce0000000003 */
.L_x_51:
[----:B------:R-:W-:Y:S05]  /*c990*/  BSYNC B1 ;  /* 0x0000000000017941 */ /* 0x000fea0003800000 */
.L_x_49:
[----:B------:R-:W-:Y:S01]  /*c9a0*/  FSETP.GEU.AND P0, PT, |R4|, 1.175494350822287508e-38, PT ;  /* 0x008000000400780b */ /* 0x000fe20003f0e200 */
[----:B------:R-:W-:-:S12]  /*c9b0*/  ULDC UR4, c[0x0][0x600] ;  /* 0x0001800000047ab9 */ /* 0x000fd80000000800 */
[----:B------:R-:W-:-:S04]  /*c9c0*/  @!P0 FMUL R4, R4, 16777216 ;  /* 0x4b80000004048820 */ /* 0x000fc80000400000 */
[----:B------:R-:W2:Y:S02]  /*c9d0*/  MUFU.LG2 R2, R4 ;  /* 0x0000000400027308 */ /* 0x000ea40000000c00 */
[----:B--2---:R-:W-:-:S04]  /*c9e0*/  @!P0 FADD R2, R2, -24 ;  /* 0xc1c0000002028421 */ /* 0x004fc80000000000 */
[----:B------:R-:W-:-:S04]  /*c9f0*/  FMUL R11, R2, 0.69314718246459960938 ;  /* 0x3f317218020b7820 */ /* 0x000fc80000400000 */
[----:B------:R-:W-:-:S07]  /*ca00*/  FFMA R11, R6, UR4, R11 ;  /* 0x00000004060b7c23 */ /* 0x000fce000800000b */
.L_x_48:
[----:B------:R-:W-:Y:S05]  /*ca10*/  BSYNC B0 ;  /* 0x0000000000007941 */ /* 0x000fea0003800000 */
.L_x_47:
[----:B------:R-:W-:Y:S01]  /*ca20*/  FSETP.NE.AND P0, PT, R16, -R17, PT ;  /* 0x800000111000720b */ /* 0x000fe20003f05000 */
[----:B------:R-:W-:Y:S01]  /*ca30*/  ULDC UR4, c[0x0][0x608] ;  /* 0x0001820000047ab9 */ /* 0x000fe20000000800 */
[----:B------:R-:W-:Y:S01]  /*ca40*/  BSSY B0, `(.L_x_52) ;  /* 0x0000041000007945 */ /* 0x000fe20003800000 */
[----:B------:R-:W-:-:S04]  /*ca50*/  FMUL R0, R0, UR4 ;  /* 0x0000000400007c20 */ /* 0x000fc80008400000 */
        /* <DEDUP_REMOVED lines=40> */
[----:B------:R-:W-:Y:S06]  /*cce0*/  @!P0 BRA `(.L_x_53) ;  /* 0x0000000000588947 */ /* 0x000fec0003800000 */
[----:B------:R-:W-:Y:S01]  /*ccf0*/  IADD3 R0, R5, 0x1800000, RZ ;  /* 0x0180000005007810 */ /* 0x000fe20007ffe0ff */
[----:B------:R-:W-:Y:S03]  /*cd00*/  BSSY B1, `(.L_x_54) ;  /* 0x000000d000017945 */ /* 0x000fe60003800000 */
[----:B------:R-:W-:-:S04]  /*cd10*/  LOP3.LUT R0, R0, 0x7f800000, RZ, 0xc0, !PT ;  /* 0x7f80000000007812 */ /* 0x000fc800078ec0ff */
[----:B------:R-:W-:-:S13]  /*cd20*/  ISETP.GT.U32.AND P0, PT, R0, 0x1ffffff, PT ;  /* 0x01ffffff0000780c */ /* 0x000fda0003f04070 */
[----:B------:R-:W-:Y:S05]  /*cd30*/  @P0 BRA `(.L_x_55) ;  /* 0x0000000000140947 */ /* 0x000fea0003800000 */
[----:B------:R-:W-:Y:S02]  /*cd40*/  MOV R2, R5 ;  /* 0x0000000500027202 */ /* 0x000fe40000000f00 */
[----:B------:R-:W-:-:S07]  /*cd50*/  MOV R15, 0xcd70 ;  /* 0x0000cd70000f7802 */ /* 0x000fce0000000f00 */
[----:B-1----:R-:W-:Y:S05]  /*cd60*/  CALL.REL.NOINC `($__internal_0_$__cuda_sm20_rcp_rn_f32_slowpath) ;  /* 0x0000003800b47944 */ /* 0x002fea0003c00000 */
[----:B------:R-:W-:Y:S01]  /*cd70*/  MOV R8, R0 ;  /* 0x0000000000087202 */ /* 0x000fe20000000f00 */
[----:B------:R-:W-:Y:S06]  /*cd80*/  BRA `(.L_x_56) ;  /* 0x0000000000107947 */ /* 0x000fec0003800000 */
.L_x_55:
[----:B------:R-:W2:Y:S02]  /*cd90*/  MUFU.RCP R8, R5 ;  /* 0x0000000500087308 */ /* 0x000ea40000001000 */
[----:B--2---:R-:W-:-:S04]  /*cda0*/  FFMA R0, R5, R8, -1 ;  /* 0xbf80000005007423 */ /* 0x004fc80000000008 */
[----:B------:R-:W-:-:S04]  /*cdb0*/  FADD.FTZ R3, -R0, -RZ ;  /* 0x800000ff00037221 */ /* 0x000fc80000010100 */
[----:B------:R-:W-:-:S07]  /*cdc0*/  FFMA R8, R8, R3, R8 ;  /* 0x0000000308087223 */ /* 0x000fce0000000008 */
.L_x_56:
[----:B------:R-:W-:Y:S05]  /*cdd0*/  BSYNC B1 ;  /* 0x0000000000017941 */ /* 0x000fea0003800000 */
.L_x_54:
[----:B------:R-:W-:Y:S01]  /*cde0*/  FSETP.GEU.AND P0, PT, |R5|, 1.175494350822287508e-38, PT ;  /* 0x008000000500780b */ /* 0x000fe20003f0e200 */
[----:B------:R-:W-:-:S12]  /*cdf0*/  ULDC UR4, c[0x0][0x600] ;  /* 0x0001800000047ab9 */ /* 0x000fd80000000800 */
[----:B------:R-:W-:-:S04]  /*ce00*/  @!P0 FMUL R5, R5, 16777216 ;  /* 0x4b80000005058820 */ /* 0x000fc80000400000 */
[----:B------:R-:W2:Y:S02]  /*ce10*/  MUFU.LG2 R0, R5 ;  /* 0x0000000500007308 */ /* 0x000ea40000000c00 */
[----:B--2---:R-:W-:-:S04]  /*ce20*/  @!P0 FADD R0, R0, -24 ;  /* 0xc1c0000000008421 */ /* 0x004fc80000000000 */
[----:B------:R-:W-:-:S04]  /*ce30*/  FMUL R0, R0, 0.69314718246459960938 ;  /* 0x3f31721800007820 */ /* 0x000fc80000400000 */
[----:B------:R-:W-:-:S07]  /*ce40*/  FFMA R9, R7, UR4, R0 ;  /* 0x0000000407097c23 */ /* 0x000fce0008000000 */
.L_x_53:
[----:B------:R-:W-:Y:S05]  /*ce50*/  BSYNC B0 ;  /* 0x0000000000007941 */ /* 0x000fea0003800000 */
.L_x_52:
[----:B------:R-:W-:Y:S01]  /*ce60*/  UISETP.NE.AND UP0, UPT, UR38, 0x1, UPT ;  /* 0x000000012600788c */ /* 0x000fe2000bf05270 */
[----:B------:R-:W2:Y:S03]  /*ce70*/  S2R R2, SR_TID.X ;  /* 0x0000000000027919 */ /* 0x000ea60000002100 */
[----:B------:R-:W-:-:S06]  /*ce80*/  USEL UR4, URZ, 0x1, UP0 ;  /* 0x000000013f047887 */ /* 0x000fcc0008000000 */
[----:B------:R-:W-:Y:S01]  /*ce90*/  MOV R0, UR4 ;  /* 0x0000000400007c02 */ /* 0x000fe20008000f00 */
[----:B------:R-:W-:Y:S02]  /*cea0*/  ULDC UR4, c[0x0][0x608] ;  /* 0x0001820000047ab9 */ /* 0x000fe40000000800 */
[----:B------:R-:W-:Y:S01]  /*ceb0*/  FMUL R8, R8, UR4 ;  /* 0x0000000408087c20 */ /* 0x000fe20008400000 */
[----:B------:R-:W-:-:S03]  /*cec0*/  SHF.L.U32 R0, R0, 0x1f, RZ ;  /* 0x0000001f00007819 */ /* 0x000fc600000006ff */
[-C--:B------:R-:W-:Y:S01]  /*ced0*/  FMUL R19, R154, R8.reuse ;  /* 0x000000089a137220 */ /* 0x080fe20000400000 */
[----:B------:R-:W3:Y:S01]  /*cee0*/  SYNCS.PHASECHK.TRANS64.TRYWAIT P0, [UR7+0x8], R0 ;  /* 0x00000800ff0075a7 */ /* 0x000ee20008000147 */
        /* <DEDUP_REMOVED lines=15> */
[----:B--2---:R-:W-:Y:S01]  /*cfe0*/  LOP3.LUT P1, RZ, R2, 0x3, RZ, 0xc0, !PT ;  /* 0x0000000302ff7812 */ /* 0x004fe2000782c0ff */
        /* <DEDUP_REMOVED lines=8> */
[----:B------:R-:W-:Y:S01]  /*d070*/  LOP3.LUT R16, R2, 0x7f, RZ, 0xc0, !PT ;  /* 0x0000007f02107812 */ /* 0x000fe200078ec0ff */
[----:B---3--:R-:W-:Y:S06]  /*d080*/  @!P0 BRA `(.L_x_57) ;  /* 0x00000034005c8947 */ /* 0x008fec0003800000 */
.L_x_113:
[----:B------:R-:W-:Y:S01]  /*d090*/  ULDC.64 UR10, c[0x0][0x208] ;  /* 0x00008200000a7ab9 */ /* 0x000fe20000000a00 */
[----:B------:R-:W-:Y:S01]  /*d0a0*/  BSSY B0, `(.L_x_58) ;  /* 0x0000019000007945 */ /* 0x000fe20003800000 */
[----:B------:R-:W-:-:S03]  /*d0b0*/  SHF.R.U32.HI R17, RZ, 0x5, R16 ;  /* 0x00000005ff117819 */ /* 0x000fc60000011610 */
[----:B------:R-:W-:Y:S05]  /*d0c0*/  @P1 BRA `(.L_x_59) ;  /* 0x0000000000581947 */ /* 0x000fea0003800000 */
[----:B------:R-:W3:Y:S01]  /*d0d0*/  S2UR UR4, SR_CTAID.Y ;  /* 0x00000000000479c3 */ /* 0x000ee20000002600 */
[----:B--2---:R-:W-:Y:S01]  /*d0e0*/  SHF.R.U32.HI R0, RZ, 0x2, R2 ;  /* 0x00000002ff007819 */ /* 0x004fe20000011602 */
[----:B------:R-:W-:Y:S01]  /*d0f0*/  USHF.L.U32 UR8, UR37, 0x6, URZ ;  /* 0x0000000625087899 */ /* 0x000fe2000800063f */
[----:B------:R-:W-:Y:S01]  /*d100*/  SHF.L.U32 R3, R17, 0x4, RZ ;  /* 0x0000000411037819 */ /* 0x000fe200000006ff */
[----:B------:R-:W-:Y:S01]  /*d110*/  ULDC.64 UR6, c[0x0][0x688] ;  /* 0x0001a20000067ab9 */ /* 0x000fe20000000a00 */
[----:B------:R-:W-:-:S03]  /*d120*/  LOP3.LUT R0, R0, 0x7, RZ, 0xc0, !PT ;  /* 0x0000000700007812 */ /* 0x000fc600078ec0ff */
[----:B------:R-:W2:Y:S01]  /*d130*/  S2UR UR5, SR_CTAID.Z ;  /* 0x00000000000579c3 */ /* 0x000ea20000002700 */
[----:B------:R-:W-:-:S04]  /*d140*/  LOP3.LUT R0, R3, 0xfffffff0, R0, 0xe2, !PT ;  /* 0xfffffff003007812 */ /* 0x000fc800078ee200 */
[----:B------:R-:W-:-:S04]  /*d150*/  IADD3 R3, R0, UR8, RZ ;  /* 0x0000000800037c10 */ /* 0x000fc8000fffe0ff */
[----:B------:R-:W-:Y:S01]  /*d160*/  IADD3 R2, R3, 0x8, RZ ;  /* 0x0000000803027810 */ /* 0x000fe20007ffe0ff */
[----:B---3--:R-:W-:-:S04]  /*d170*/  UIMAD UR4, UR4, UR6, UR8 ;  /* 0x00000006040472a4 */ /* 0x008fc8000f8e0208 */
[----:B--2---:R-:W-:-:S03]  /*d180*/  UIMAD UR4, UR5, UR7, UR4 ;  /* 0x00000007050472a4 */ /* 0x004fc6000f8e0204 */
[----:B------:R-:W-:Y:S02]  /*d190*/  ULDC UR5, c[0x0][0x288] ;  /* 0x0000a20000057ab9 */ /* 0x000fe40000000800 */
[----:B------:R-:W-:Y:S02]  /*d1a0*/  ISETP.GE.U32.AND P0, PT, R3, UR5, PT ;  /* 0x0000000503007c0c */ /* 0x000fe4000bf06070 */
[----:B------:R-:W-:Y:S02]  /*d1b0*/  IADD3 R0, P2, R0, UR4, RZ ;  /* 0x0000000400007c10 */ /* 0x000fe4000ff5e0ff */
[----:B------:R-:W-:Y:S01]  /*d1c0*/  ISETP.GE.U32.AND P1, PT, R2, UR5, PT ;  /* 0x0000000502007c0c */ /* 0x000fe2000bf26070 */
[----:B------:R-:W-:Y:S01]  /*d1d0*/  ULDC.64 UR4, c[0x0][0x680] ;  /* 0x0001a00000047ab9 */ /* 0x000fe20000000a00 */
[----:B------:R-:W-:Y:S02]  /*d1e0*/  IADD3.X R3, RZ, RZ, RZ, P2, !PT ;  /* 0x000000ffff037210 */ /* 0x000fe400017fe4ff */
[----:B------:R-:W-:-:S04]  /*d1f0*/  LEA R2, P2, R0, UR4, 0x2 ;  /* 0x0000000400027c11 */ /* 0x000fc8000f8410ff */
[----:B------:R-:W-:-:S05]  /*d200*/  LEA.HI.X R3, R0, UR5, R3, 0x2, P2 ;  /* 0x0000000500037c11 */ /* 0x000fca00090f1403 */
[----:B------:R3:W-:Y:S04]  /*d210*/  @!P0 STG.E desc[UR10][R2.64], R11 ;  /* 0x0000000b02008986 */ /* 0x0007e8000c10190a */
[----:B------:R3:W-:Y:S02]  /*d220*/  @!P1 STG.E desc[UR10][R2.64+0x20], R9 ;  /* 0x0000200902009986 */ /* 0x0007e4000c10190a */
.L_x_59:
[----:B------:R-:W-:Y:S05]  /*d230*/  BSYNC B0 ;  /* 0x0000000000007941 */ /* 0x000fea0003800000 */
.L_x_58:
[----:B------:R-:W-:Y:S01]  /*d240*/  ULDC.64 UR4, c[0x0][0x730] ;  /* 0x0001cc0000047ab9 */ /* 0x000fe20000000a00 */
[-C--:B------:R-:W-:Y:S01]  /*d250*/  FMUL R45, R106, R8.reuse ;  /* 0x000000086a2d7220 */ /* 0x080fe20000400000 */
[----:B------:R-:W-:Y:S01]  /*d260*/  ISETP.NE.U32.AND P0, PT, RZ, UR4, PT ;  /* 0x00000004ff007c0c */ /* 0x000fe2000bf05070 */
[-C--:B------:R-:W-:Y:S01]  /*d270*/  FMUL R107, R107, R8.reuse ;  /* 0x000000086b6b7220 */ /* 0x080fe20000400000 */
[-C--:B------:R-:W-:Y:S01]  /*d280*/  FMUL R47, R110, R8.reuse ;  /* 0x000000086e2f7220 */ /* 0x080fe20000400000 */
[-C--:B------:R-:W-:Y:S01]  /*d290*/  FMUL R111, R111, R8.reuse ;  /* 0x000000086f6f7220 */ /* 0x080fe20000400000 */
[----:B------:R-:W-:Y:S01]  /*d2a0*/  ISETP.NE.AND.EX P0, PT, RZ, UR5, PT, P0 ;  /* 0x00000005ff007c0c */ /* 0x000fe2000bf05300 */
        /* <DEDUP_REMOVED lines=12> */
[----:B------:R-:W-:Y:S06]  /*d370*/  @P0 BRA `(.L_x_60) ;  /* 0x0000000000200947 */ /* 0x000fec0003800000 */
[----:B------:R-:W-:Y:S02]  /*d380*/  ULDC.64 UR4, c[0x0][0x728] ;  /* 0x0001ca0000047ab9 */ /* 0x000fe40000000a00 */
[----:B------:R-:W-:-:S04]  /*d390*/  ISETP.NE.U32.AND P0, PT, RZ, UR4, PT ;  /* 0x00000004ff007c0c */ /* 0x000fc8000bf05070 */
[----:B------:R-:W-:-:S13]  /*d3a0*/  ISETP.NE.AND.EX P0, PT, RZ, UR5, PT, P0 ;  /* 0x00000005ff007c0c */ /* 0x000fda000bf05300 */
[----:B------:R-:W-:Y:S05]  /*d3b0*/  @!P0 BRA `(.L_x_61) ;  /* 0x00000000000c8947 */ /* 0x000fea0003800000 */
[----:B--23--:R-:W2:Y:S02]  /*d3c0*/  LDC.64 R2, c[0x0][0x728] ;  /* 0x0001ca00ff027b82 */ /* 0x00cea40000000a00 */
[----:B--2---:R2:W5:Y:S01]  /*d3d0*/  LDG.E R2, desc[UR10][R2.64] ;  /* 0x0000000a02027981 */ /* 0x004562000c1e1900 */
[----:B------:R-:W-:Y:S05]  /*d3e0*/  BRA `(.L_x_60) ;  /* 0x0000000000047947 */ /* 0x000fea0003800000 */
.L_x_61:
[----:B---3--:R-:W4:Y:S02]  /*d3f0*/  LDC R2, c[0x0][0x720] ;  /* 0x0001c800ff027b82 */ /* 0x008f240000000800 */
.L_x_60:
[----:B--2---:R-:W-:Y:S02]  /*d400*/  MOV R0, RZ ;  /* 0x000000ff00007202 */ /* 0x004fe40000000f00 */
[----:B----45:R-:W-:Y:S02]  /*d410*/  MOV R48, R2 ;  /* 0x0000000200307202 */ /* 0x030fe40000000f00 */
[----:B------:R-:W-:-:S13]  /*d420*/  LOP3.LUT P0, RZ, R0, 0x1bf, RZ, 0xc0, !PT ;  /* 0x000001bf00ff7812 */ /* 0x000fda000780c0ff */
[----:B------:R-:W-:Y:S05]  /*d430*/  @!P0 BRA `(.L_x_62) ;  /* 0x0000000000408947 */ /* 0x000fea0003800000 */
[----:B------:R-:W-:Y:S01]  /*d440*/  MOV R0, 0x0 ;  /* 0x0000000000007802 */ /* 0x000fe20000000f00 */
[----:B------:R-:W-:Y:S01]  /*d450*/  ULDC.64 UR4, c[0x4][0x70] ;  /* 0x01001c0000047ab9 */ /* 0x000fe20000000a00 */
[----:B------:R-:W-:Y:S01]  /*d460*/  ULDC.64 UR6, c[0x4][0x8] ;  /* 0x0100020000067ab9 */ /* 0x000fe20000000a00 */
[----:B------:R-:W-:Y:S01]  /*d470*/  MOV R4, UR4 ;  /* 0x0000000400047c02 */ /* 0x000fe20008000f00 */
[----:B---3--:R2:W3:Y:S01]  /*d480*/  LDC.64 R2, c[0x4][R0] ;  /* 0x0100000000027b82 */ /* 0x0084e20000000a00 */
[----:B------:R-:W-:Y:S01]  /*d490*/  MOV R5, UR5 ;  /* 0x0000000500057c02 */ /* 0x000fe20008000f00 */
[----:B------:R-:W-:Y:S01]  /*d4a0*/  ULDC.64 UR4, c[0x4][0x78] ;  /* 0x01001e0000047ab9 */ /* 0x000fe20000000a00 */
[----:B-1----:R-:W-:Y:S01]  /*d4b0*/  MOV R10, UR6 ;  /* 0x00000006000a7c02 */ /* 0x002fe20008000f00 */
[----:B------:R-:W-:Y:S01]  /*d4c0*/  IMAD.MOV.U32 R8, RZ, RZ, 0x70 ;  /* 0x00000070ff087424 */ /* 0x000fe200078e00ff */
[----:B------:R-:W-:Y:S02]  /*d4d0*/  MOV R6, UR4 ;  /* 0x0000000400067c02 */ /* 0x000fe40008000f00 */
[----:B------:R-:W-:-:S02]  /*d4e0*/  MOV R7, UR5 ;  /* 0x0000000500077c02 */ /* 0x000fc40008000f00 */
[----:B------:R-:W-:Y:S02]  /*d4f0*/  MOV R11, UR7 ;  /* 0x00000007000b7c02 */ /* 0x000fe40008000f00 */
[----:B------:R-:W-:Y:S02]  /*d500*/  MOV R12, 0x1 ;  /* 0x00000001000c7802 */ /* 0x000fe40000000f00 */
[----:B--2---:R-:W-:-:S07]  /*d510*/  MOV R13, RZ ;  /* 0x000000ff000d7202 */ /* 0x004fce0000000f00 */
[----:B------:R-:W-:-:S07]  /*d520*/  LEPC R20, `(.L_x_62) ;  /* 0x000000001014794e */ /* 0x000fce0000000000 */
[----:B---3--:R-:W-:Y:S05]  /*d530*/  CALL.ABS.NOINC R2 ;  /* 0x0000000002007343 */ /* 0x008fea0003c00000 */
.L_x_62:
[----:B------:R-:W-:Y:S02]  /*d540*/  MOV R22, UR36 ;  /* 0x0000002400167c02 */ /* 0x000fe40008000f00 */
[----:B---3--:R-:W-:-:S05]  /*d550*/  MOV R3, UR38 ;  /* 0x0000002600037c02 */ /* 0x008fca0008000f00 */
[----:B------:R-:W-:-:S05]  /*d560*/  IMAD R22, R3, 0x2200, R22 ;  /* 0x0000220003167824 */ /* 0x000fca00078e0216 */
[----:B------:R-:W-:-:S04]  /*d570*/  IADD3 R18, R22, -0x2200, RZ ;  /* 0xffffde0016127810 */ /* 0x000fc80007ffe0ff */
[----:B------:R-:W-:-:S13]  /*d580*/  LOP3.LUT P0, RZ, R18, 0x1b0, RZ, 0xc0, !PT ;  /* 0x000001b012ff7812 */ /* 0x000fda000780c0ff */
[----:B------:R-:W-:Y:S05]  /*d590*/  @!P0 BRA `(.L_x_63) ;  /* 0x0000000000408947 */ /* 0x000fea0003800000 */
[----:B------:R-:W-:Y:S01]  /*d5a0*/  MOV R0, 0x0 ;  /* 0x0000000000007802 */ /* 0x000fe20000000f00 */
[----:B------:R-:W-:Y:S01]  /*d5b0*/  ULDC.64 UR4, c[0x4][0x70] ;  /* 0x01001c0000047ab9 */ /* 0x000fe20000000a00 */
[----:B------:R-:W-:Y:S01]  /*d5c0*/  ULDC.64 UR6, c[0x4][0x78] ;  /* 0x01001e0000067ab9 */ /* 0x000fe20000000a00 */
[----:B------:R-:W-:Y:S01]  /*d5d0*/  MOV R4, UR4 ;  /* 0x0000000400047c02 */ /* 0x000fe20008000f00 */
[----:B------:R2:W3:Y:S01]  /*d5e0*/  LDC.64 R2, c[0x4][R0] ;  /* 0x0100000000027b82 */ /* 0x0004e20000000a00 */
[----:B------:R-:W-:Y:S01]  /*d5f0*/  MOV R5, UR5 ;  /* 0x0000000500057c02 */ /* 0x000fe20008000f00 */
[----:B------:R-:W-:Y:S01]  /*d600*/  ULDC.64 UR4, c[0x4][0x10] ;  /* 0x0100040000047ab9 */ /* 0x000fe20000000a00 */
[----:B------:R-:W-:Y:S02]  /*d610*/  MOV R6, UR6 ;  /* 0x0000000600067c02 */ /* 0x000fe40008000f00 */
[----:B------:R-:W-:Y:S02]  /*d620*/  MOV R7, UR7 ;  /* 0x0000000700077c02 */ /* 0x000fe40008000f00 */
[----:B-1----:R-:W-:-:S02]  /*d630*/  MOV R10, UR4 ;  /* 0x00000004000a7c02 */ /* 0x002fc40008000f00 */
[----:B------:R-:W-:Y:S02]  /*d640*/  MOV R11, UR5 ;  /* 0x00000005000b7c02 */ /* 0x000fe40008000f00 */
[----:B------:R-:W-:Y:S02]  /*d650*/  MOV R8, 0x70 ;  /* 0x0000007000087802 */ /* 0x000fe40000000f00 */
[----:B------:R-:W-:Y:S02]  /*d660*/  MOV R12, 0x1 ;  /* 0x00000001000c7802 */ /* 0x000fe40000000f00 */
[----:B--2---:R-:W-:-:S07]  /*d670*/  MOV R13, RZ ;  /* 0x000000ff000d7202 */ /* 0x004fce0000000f00 */
[----:B------:R-:W-:-:S07]  /*d680*/  LEPC R20, `(.L_x_63) ;  /* 0x000000001014794e */ /* 0x000fce0000000000 */
[----:B---3--:R-:W-:Y:S05]  /*d690*/  CALL.ABS.NOINC R2 ;  /* 0x0000000002007343 */ /* 0x008fea0003c00000 */
.L_x_63:
[----:B------:R-:W2:Y:S01]  /*d6a0*/  S2R R5, SR_TID.X ;  /* 0x0000000000057919 */ /* 0x000ea20000002100 */
[----:B------:R-:W-:Y:S01]  /*d6b0*/  ULDC.64 UR4, c[0x0][0x730] ;  /* 0x0001cc0000047ab9 */ /* 0x000fe20000000a00 */
[----:B------:R-:W-:Y:S02]  /*d6c0*/  IADD3 R16, R16, 0x1f, RZ ;  /* 0x0000001f10107810 */ /* 0x000fe40007ffe0ff */
[----:B------:R-:W-:Y:S02]  /*d6d0*/  ISETP.NE.U32.AND P0, PT, RZ, UR4, PT ;  /* 0x00000004ff007c0c */ /* 0x000fe4000bf05070 */
[----:B------:R-:W-:Y:S02]  /*d6e0*/  ISETP.GT.U32.AND P1, PT, R16, 0x3e, PT ;  /* 0x0000003e1000780c */ /* 0x000fe40003f24070 */
[----:B------:R-:W-:-:S13]  /*d6f0*/  ISETP.NE.AND.EX P0, PT, RZ, UR5, PT, P0 ;  /* 0x00000005ff007c0c */ /* 0x000fda000bf05300 */
[----:B------:R-:W3:Y:S01]  /*d700*/  @P0 LDC R48, c[0x0][0x720] ;  /* 0x0001c800ff300b82 */ /* 0x000ee20000000800 */
[C---:B--2---:R-:W-:Y:S02]  /*d710*/  SHF.L.U32 R0, R5.reuse, 0x5, RZ ;  /* 0x0000000505007819 */ /* 0x044fe400000006ff */
[----:B------:R-:W-:Y:S02]  /*d720*/  SHF.R.U32.HI R3, RZ, 0x1, R5 ;  /* 0x00000001ff037819 */ /* 0x000fe40000011605 */
[C---:B------:R-:W-:Y:S02]  /*d730*/  LOP3.LUT R2, R0.reuse, 0xc0, RZ, 0xc0, !PT ;  /* 0x000000c000027812 */ /* 0x040fe400078ec0ff */
[----:B------:R-:W-:Y:S02]  /*d740*/  LOP3.LUT R4, R0, 0x20, RZ, 0xc0, !PT ;  /* 0x0000002000047812 */ /* 0x000fe400078ec0ff */
[----:B------:R-:W-:Y:S02]  /*d750*/  LOP3.LUT R2, R2, 0x8, R3, 0xf8, !PT ;  /* 0x0000000802027812 */ /* 0x000fe400078ef803 */
[----:B------:R-:W-:-:S02]  /*d760*/  SHF.L.U32 R3, R5, 0x2, RZ ;  /* 0x0000000205037819 */ /* 0x000fc400000006ff */
[----:B------:R-:W-:Y:S01]  /*d770*/  LEA R4, R17, R4, 0x9 ;  /* 0x0000000411047211 */ /* 0x000fe200078e48ff */
[-C--:B---3--:R-:W-:Y:S01]  /*d780*/  FMUL R9, R25, R48.reuse ;  /* 0x0000003019097220 */ /* 0x088fe20000400000 */
[----:B------:R-:W-:Y:S01]  /*d790*/  LOP3.LUT R3, R2, 0x18, R3, 0x78, !PT ;  /* 0x0000001802037812 */ /* 0x000fe200078e7803 */
[-C--:B-1----:R-:W-:Y:S01]  /*d7a0*/  FMUL R10, R163, R48.reuse ;  /* 0x00000030a30a7220 */ /* 0x082fe20000400000 */
[----:B------:R-:W-:Y:S01]  /*d7b0*/  LOP3.LUT R0, R0, 0x100, RZ, 0xc0, !PT ;  /* 0x0000010000007812 */ /* 0x000fe200078ec0ff */
[-C--:B------:R-:W-:Y:S01]  /*d7c0*/  FMUL R153, R153, R48.reuse ;  /* 0x0000003099997220 */ /* 0x080fe20000400000 */
[----:B------:R-:W-:Y:S01]  /*d7d0*/  LOP3.LUT P0, RZ, R5, 0x4, RZ, 0xc0, !PT ;  /* 0x0000000405ff7812 */ /* 0x000fe2000780c0ff */
[----:B------:R-:W-:Y:S01]  /*d7e0*/  FMUL R5, R19, R48 ;  /* 0x0000003013057220 */ /* 0x000fe20000400000 */
[----:B------:R-:W-:Y:S01]  /*d7f0*/  IADD3 R3, R3, R4, R0 ;  /* 0x0000000403037210 */ /* 0x000fe20007ffe000 */
[-C--:B------:R-:W-:Y:S01]  /*d800*/  FMUL R0, R155, R48.reuse ;  /* 0x000000309b007220 */ /* 0x080fe20000400000 */
[-C--:B------:R-:W-:Y:S01]  /*d810*/  FMUL R4, R152, R48.reuse ;  /* 0x0000003098047220 */ /* 0x080fe20000400000 */
[-C--:B------:R-:W-:Y:S01]  /*d820*/  FMUL R6, R156, R48.reuse ;  /* 0x000000309c067220 */ /* 0x080fe20000400000 */
[-C--:B------:R-:W-:Y:S01]  /*d830*/  FMUL R157, R157, R48.reuse ;  /* 0x000000309d9d7220 */ /* 0x080fe20000400000 */
        /* <DEDUP_REMOVED lines=8> */
[----:B------:R-:W-:Y:S01]  /*d8c0*/  FMUL R12, R167, R48 ;  /* 0x00000030a70c7220 */ /* 0x000fe20000400000 */
[----:B------:R-:W-:Y:S01]  /*d8d0*/  IMAD.MOV.U32 R0, RZ, RZ, 0x10 ;  /* 0x00000010ff007424 */ /* 0x000fe200078e00ff */
[----:B------:R-:W-:Y:S01]  /*d8e0*/  LEA R21, R3, R18, 0x1 ;  /* 0x0000001203157211 */ /* 0x000fe200078e08ff */
        /* <DEDUP_REMOVED lines=63> */
[----:B------:R-:W-:Y:S01]  /*dce0*/  F2FP.F16.F32.PACK_AB R9, R10, R9 ;  /* 0x000000090a09723e */ /* 0x000fe200000000ff */
[----:B------:R-:W-:Y:S01]  /*dcf0*/  FMUL R48, R59, R48 ;  /* 0x000000303b307220 */ /* 0x000fe20000400000 */
[----:B------:R-:W-:-:S02]  /*dd00*/  F2FP.F16.F32.PACK_AB R4, R153, R4 ;  /* 0x000000049904723e */ /* 0x000fc400000000ff */
[----:B------:R-:W-:Y:S02]  /*dd10*/  F2FP.F16.F32.PACK_AB R6, R157, R6 ;  /* 0x000000069d06723e */ /* 0x000fe400000000ff */
[----:B------:R-:W-:Y:S02]  /*dd20*/  F2FP.F16.F32.PACK_AB R7, R2, R7 ;  /* 0x000000070207723e */ /* 0x000fe400000000ff */
[----:B------:R-:W-:Y:S02]  /*dd30*/  F2FP.F16.F32.PACK_AB R8, R161, R8 ;  /* 0x00000008a108723e */ /* 0x000fe400000000ff */
[----:B------:R-:W-:Y:S02]  /*dd40*/  F2FP.F16.F32.PACK_AB R10, R165, R164 ;  /* 0x000000a4a50a723e */ /* 0x000fe400000000ff */
[----:B------:R-:W-:Y:S02]  /*dd50*/  F2FP.F16.F32.PACK_AB R11, R12, R11 ;  /* 0x0000000b0c0b723e */ /* 0x000fe400000000ff */
[----:B------:R-:W-:-:S02]  /*dd60*/  SEL R0, R0, 0xfffffff0, !P0 ;  /* 0xfffffff000007807 */ /* 0x000fc40004000000 */
[----:B------:R-:W-:Y:S01]  /*dd70*/  IADD3 R23, R21, 0x1000, RZ ;  /* 0x0000100015177810 */ /* 0x000fe20007ffe0ff */
[----:B------:R-:W-:Y:S06]  /*dd80*/  @P1 BRA `(.L_x_64) ;  /* 0x0000000000041947 */ /* 0x000fec0003800000 */
[----:B------:R-:W-:-:S04]  /*dd90*/  DEPBAR.LE SB0, 0x1 ;  /* 0x000080400000791a */ /* 0x000fc80000000000 */
.L_x_64:
[----:B------:R-:W-:Y:S05]  /*dda0*/  WARPSYNC.ALL ;  /* 0x0000000000007948 */ /* 0x000fea0003800000 */
[----:B------:R-:W-:Y:S01]  /*ddb0*/  BAR.SYNC.DEFER_BLOCKING 0x1, 0x80 ;  /* 0x0042000000007b1d */ /* 0x000fe20000010000 */
[----:B------:R-:W-:Y:S02]  /*ddc0*/  LEA R3, R3, R22, 0x1 ;  /* 0x0000001603037211 */ /* 0x000fe400078e08ff */
[C---:B------:R-:W-:Y:S02]  /*ddd0*/  LEA R23, R0.reuse, R23, 0x1 ;  /* 0x0000001700177211 */ /* 0x040fe400078e08ff */
[----:B------:R-:W-:Y:S01]  /*dde0*/  LEA R0, R0, R21, 0x1 ;  /* 0x0000001500007211 */ /* 0x000fe200078e08ff */
[----:B------:R-:W-:Y:S01]  /*ddf0*/  BSSY B0, `(.L_x_65) ;  /* 0x000001f000007945 */ /* 0x000fe20003800000 */
[----:B------:R-:W-:-:S02]  /*de00*/  F2FP.F16.F32.PACK_AB R13, R13, R14 ;  /* 0x0000000e0d0d723e */ /* 0x000fc400000000ff */
[----:B------:R-:W-:Y:S02]  /*de10*/  F2FP.F16.F32.PACK_AB R15, R15, R16 ;  /* 0x000000100f0f723e */ /* 0x000fe400000000ff */
[----:B------:R-:W-:Y:S02]  /*de20*/  F2FP.F16.F32.PACK_AB R12, R137, R136 ;  /* 0x00000088890c723e */ /* 0x000fe400000000ff */
[----:B------:R-:W-:Y:S02]  /*de30*/  F2FP.F16.F32.PACK_AB R14, R141, R140 ;  /* 0x0000008c8d0e723e */ /* 0x000fe400000000ff */
[----:B------:R-:W-:Y:S02]  /*de40*/  F2FP.F16.F32.PACK_AB R16, R145, R144 ;  /* 0x000000909110723e */ /* 0x000fe400000000ff */
[----:B------:R-:W-:Y:S02]  /*de50*/  F2FP.F16.F32.PACK_AB R17, R17, R20 ;  /* 0x000000141111723e */ /* 0x000fe400000000ff */
[----:B------:R-:W-:-:S02]  /*de60*/  F2FP.F16.F32.PACK_AB R18, R149, R148 ;  /* 0x000000949512723e */ /* 0x000fc400000000ff */
[----:B------:R-:W-:Y:S01]  /*de70*/  F2FP.F16.F32.PACK_AB R19, R19, R24 ;  /* 0x000000181313723e */ /* 0x000fe200000000ff */
[----:B------:R1:W-:Y:S04]  /*de80*/  STSM.16.M88.4 [R3+-0x2200], R4 ;  /* 0xffde000403007844 */ /* 0x0003e80000000200 */
[----:B------:R1:W-:Y:S01]  /*de90*/  STSM.16.M88.4 [R0], R8 ;  /* 0x0000000800007844 */ /* 0x0003e20000000200 */
[----:B------:R-:W-:Y:S01]  /*dea0*/  @!PT LDS RZ, [RZ] ;  /* 0x00000000fffff984 */ /* 0x000fe20000000800 */
[----:B------:R-:W-:Y:S01]  /*deb0*/  @!PT LDS RZ, [RZ] ;  /* 0x00000000fffff984 */ /* 0x000fe20000000800 */
[----:B------:R-:W-:Y:S01]  /*dec0*/  @!PT LDS RZ, [RZ] ;  /* 0x00000000fffff984 */ /* 0x000fe20000000800 */
[----:B------:R-:W-:Y:S01]  /*ded0*/  @!PT LDS RZ, [RZ] ;  /* 0x00000000fffff984 */ /* 0x000fe20000000800 */
[----:B------:R2:W-:Y:S06]  /*dee0*/  MEMBAR.ALL.CTA ;  /* 0x0000000000007992 */ /* 0x0005ec0000008000 */
[----:B--2---:R-:W2:Y:S02]  /*def0*/  FENCE.VIEW.ASYNC.S ;  /* 0x00000000000073c6 */ /* 0x004ea40000000000 */
[----:B--2---:R-:W-:Y:S06]  /*df00*/  BAR.SYNC.DEFER_BLOCKING 0x1, 0x80 ;  /* 0x0042000000007b1d */ /* 0x004fec0000010000 */
[----:B------:R-:W-:Y:S05]  /*df10*/  @P1 BRA `(.L_x_66) ;  /* 0x0000000000301947 */ /* 0x000fea0003800000 */
[----:B------:R-:W-:Y:S01]  /*df20*/  S2UR UR12, SR_CTAID.Z ;  /* 0x00000000000c79c3 */ /* 0x000fe20000002700 */
[----:B------:R-:W-:Y:S01]  /*df30*/  R2UR UR8, R22 ;  /* 0x00000000160872ca */ /* 0x000fe200000e0000 */
[----:B------:R-:W-:Y:S01]  /*df40*/  ULDC.64 UR4, c[0x0][0x198] ;  /* 0x0000660000047ab9 */ /* 0x000fe20000000a00 */
[----:B------:R-:W-:Y:S02]  /*df50*/  USHF.L.U32 UR10, UR37, 0x6, URZ ;  /* 0x00000006250a7899 */ /* 0x000fe4000800063f */
[----:B------:R-:W-:Y:S01]  /*df60*/  UIADD3 UR4, UP0, UR4, 0x670, URZ ;  /* 0x0000067004047890 */ /* 0x000fe2000ff1e03f */
[----:B------:R-:W-:Y:S02]  /*df70*/  UMOV UR9, URZ ;  /* 0x0000003f00097c82 */ /* 0x000fe40008000000 */
[----:B------:R-:W2:Y:S01]  /*df80*/  S2UR UR11, SR_CTAID.Y ;  /* 0x00000000000b79c3 */ /* 0x000ea20000002600 */
[----:B------:R-:W-:-:S05]  /*df90*/  UIADD3.X UR5, URZ, UR5, URZ, UP0, !UPT ;  /* 0x000000053f057290 */ /* 0x000fca00087fe43f */
[----:B------:R-:W-:-:S09]  /*dfa0*/  UIADD3 UR8, UR8, -0x2200, URZ ;  /* 0xffffde0008087890 */ /* 0x000fd2000fffe03f */
[----:B--2---:R2:W-:Y:S01]  /*dfb0*/  UTMASTG.4D [UR8], [UR4] ;  /* 0x00000008040073b5 */ /* 0x0045e20008018000 */
[----:B------:R0:W-:Y:S01]  /*dfc0*/  UTMACMDFLUSH ;  /* 0x00000000000079b7 */ /* 0x0001e20000000000 */
[----:B--2---:R-:W-:-:S04]  /*dfd0*/  DEPBAR.LE SB0, 0x1 ;  /* 0x000080400000791a */ /* 0x004fc80000000000 */
.L_x_66:
[----:B------:R-:W-:Y:S05]  /*dfe0*/  BSYNC B0 ;  /* 0x0000000000007941 */ /* 0x000fea0003800000 */
.L_x_65:
[----:B------:R-:W-:Y:S01]  /*dff0*/  BAR.SYNC.DEFER_BLOCKING 0x1, 0x80 ;  /* 0x0042000000007b1d */ /* 0x000fe20000010000 */
[----:B------:R-:W-:Y:S02]  /*e000*/  F2FP.F16.F32.PACK_AB R25, R25, R26 ;  /* 0x0000001a1919723e */ /* 0x000fe400000000ff */
[----:B------:R-:W-:Y:S02]  /*e010*/  F2FP.F16.F32.PACK_AB R27, R27, R28 ;  /* 0x0000001c1b1b723e */ /* 0x000fe400000000ff */
[----:B------:R-:W-:Y:S01]  /*e020*/  F2FP.F16.F32.PACK_AB R29, R29, R30 ;  /* 0x0000001e1d1d723e */ /* 0x000fe200000000ff */
[----:B------:R-:W-:Y:S01]  /*e030*/  BSSY B0, `(.L_x_67) ;  /* 0x000001c000007945 */ /* 0x000fe20003800000 */
[----:B------:R-:W-:Y:S02]  /*e040*/  F2FP.F16.F32.PACK_AB R24, R121, R120 ;  /* 0x000000787918723e */ /* 0x000fe400000000ff */
[----:B------:R-:W-:Y:S02]  /*e050*/  F2FP.F16.F32.PACK_AB R26, R125, R124 ;  /* 0x0000007c7d1a723e */ /* 0x000fe400000000ff */
[----:B------:R-:W-:-:S02]  /*e060*/  F2FP.F16.F32.PACK_AB R28, R129, R128 ;  /* 0x00000080811c723e */ /* 0x000fc400000000ff */
[----:B------:R-:W-:Y:S02]  /*e070*/  F2FP.F16.F32.PACK_AB R30, R133, R132 ;  /* 0x00000084851e723e */ /* 0x000fe400000000ff */
[----:B------:R-:W-:Y:S01]  /*e080*/  F2FP.F16.F32.PACK_AB R31, R31, R32 ;  /* 0x000000201f1f723e */ /* 0x000fe200000000ff */
[----:B------:R2:W-:Y:S04]  /*e090*/  STSM.16.M88.4 [R21+0x1000], R12 ;  /* 0x0010000c15007844 */ /* 0x0005e80000000200 */
[----:B------:R2:W-:Y:S01]  /*e0a0*/  STSM.16.M88.4 [R0+0x1000], R16 ;  /* 0x0010001000007844 */ /* 0x0005e20000000200 */
[----:B------:R-:W-:Y:S01]  /*e0b0*/  @!PT LDS RZ, [RZ] ;  /* 0x00000000fffff984 */ /* 0x000fe20000000800 */
[----:B------:R-:W-:Y:S01]  /*e0c0*/  @!PT LDS RZ, [RZ] ;  /* 0x00000000fffff984 */ /* 0x000fe20000000800 */
[----:B------:R-:W-:Y:S01]  /*e0d0*/  @!PT LDS RZ, [RZ] ;  /* 0x00000000fffff984 */ /* 0x000fe20000000800 */
[----:B------:R-:W-:Y:S01]  /*e0e0*/  @!PT LDS RZ, [RZ] ;  /* 0x00000000fffff984 */ /* 0x000fe20000000800 */
[----:B------:R3:W-:Y:S06]  /*e0f0*/  MEMBAR.ALL.CTA ;  /* 0x0000000000007992 */ /* 0x0007ec0000008000 */
[----:B---3--:R-:W3:Y:S02]  /*e100*/  FENCE.VIEW.ASYNC.S ;  /* 0x00000000000073c6 */ /* 0x008ee40000000000 */
[----:B---3--:R-:W-:Y:S06]  /*e110*/  BAR.SYNC.DEFER_BLOCKING 0x1, 0x80 ;  /* 0x0042000000007b1d */ /* 0x008fec0000010000 */
[----:B------:R-:W-:Y:S05]  /*e120*/  @P1 BRA `(.L_x_68) ;  /* 0x0000000000301947 */ /* 0x000fea0003800000 */
[----:B------:R-:W-:Y:S01]  /*e130*/  S2UR UR12, SR_CTAID.Z ;  /* 0x00000000000c79c3 */ /* 0x000fe20000002700 */
[----:B------:R-:W-:Y:S01]  /*e140*/  R2UR UR8, R22 ;  /* 0x00000000160872ca */ /* 0x000fe200000e0000 */
[----:B------:R-:W-:Y:S01]  /*e150*/  ULDC.64 UR4, c[0x0][0x198] ;  /* 0x0000660000047ab9 */ /* 0x000fe20000000a00 */
[----:B------:R-:W-:Y:S02]  /*e160*/  USHF.L.U32 UR10, UR37, 0x6, URZ ;  /* 0x00000006250a7899 */ /* 0x000fe4000800063f */
[----:B------:R-:W-:Y:S01]  /*e170*/  UIADD3 UR4, UP0, UR4, 0x670, URZ ;  /* 0x0000067004047890 */ /* 0x000fe2000ff1e03f */
[----:B------:R-:W-:Y:S02]  /*e180*/  UMOV UR9, 0x20 ;  /* 0x0000002000097882 */ /* 0x000fe40000000000 */
[----:B------:R-:W3:Y:S01]  /*e190*/  S2UR UR11, SR_CTAID.Y ;  /* 0x00000000000b79c3 */ /* 0x000ee20000002600 */
[----:B------:R-:W-:-:S05]  /*e1a0*/  UIADD3.X UR5, URZ, UR5, URZ, UP0, !UPT ;  /* 0x000000053f057290 */ /* 0x000fca00087fe43f */
[----:B------:R-:W-:-:S09]  /*e1b0*/  UIADD3 UR8, UR8, -0x1200, URZ ;  /* 0xffffee0008087890 */ /* 0x000fd2000fffe03f */
[----:B---3--:R3:W-:Y:S01]  /*e1c0*/  UTMASTG.4D [UR8], [UR4] ;  /* 0x00000008040073b5 */ /* 0x0087e20008018000 */
[----:B------:R0:W-:Y:S01]  /*e1d0*/  UTMACMDFLUSH ;  /* 0x00000000000079b7 */ /* 0x0001e20000000000 */
[----:B---3--:R-:W-:-:S04]  /*e1e0*/  DEPBAR.LE SB0, 0x1 ;  /* 0x000080400000791a */ /* 0x008fc80000000000 */
.L_x_68:
[----:B------:R-:W-:Y:S05]  /*e1f0*/  BSYNC B0 ;  /* 0x0000000000007941 */ /* 0x000fea0003800000 */
.L_x_67:
        /* <DEDUP_REMOVED lines=10> */
[----:B------:R3:W-:Y:S04]  /*e2a0*/  STSM.16.M88.4 [R21], R24 ;  /* 0x0000001815007844 */ /* 0x0007e80000000200 */
[----:B------:R3:W-:Y:S01]  /*e2b0*/  STSM.16.M88.4 [R0], R28 ;  /* 0x0000001c00007844 */ /* 0x0007e20000000200 */
[----:B------:R-:W-:Y:S01]  /*e2c0*/  @!PT LDS RZ, [RZ] ;  /* 0x00000000fffff984 */ /* 0x000fe20000000800 */
[----:B------:R-:W-:Y:S01]  /*e2d0*/  @!PT LDS RZ, [RZ] ;  /* 0x00000000fffff984 */ /* 0x000fe20000000800 */
[----:B------:R-:W-:Y:S01]  /*e2e0*/  @!PT LDS RZ, [RZ] ;  /* 0x00000000fffff984 */ /* 0x000fe20000000800 */
[----:B------:R-:W-:Y:S01]  /*e2f0*/  @!PT LDS RZ, [RZ] ;  /* 0x00000000fffff984 */ /* 0x000fe20000000800 */
[----:B------:R4:W-:Y:S06]  /*e300*/  MEMBAR.ALL.CTA ;  /* 0x0000000000007992 */ /* 0x0009ec0000008000 */
[----:B----4-:R-:W4:Y:S02]  /*e310*/  FENCE.VIEW.ASYNC.S ;  /* 0x00000000000073c6 */ /* 0x010f240000000000 */
[----:B----4-:R-:W-:Y:S06]  /*e320*/  BAR.SYNC.DEFER_BLOCKING 0x1, 0x80 ;  /* 0x0042000000007b1d */ /* 0x010fec0000010000 */
[----:B------:R-:W-:Y:S05]  /*e330*/  @P1 BRA `(.L_x_70) ;  /* 0x0000000000301947 */ /* 0x000fea0003800000 */
[----:B------:R-:W-:Y:S01]  /*e340*/  S2UR UR12, SR_CTAID.Z ;  /* 0x00000000000c79c3 */ /* 0x000fe20000002700 */
[----:B------:R-:W-:Y:S01]  /*e350*/  R2UR UR8, R22 ;  /* 0x00000000160872ca */ /* 0x000fe200000e0000 */
[----:B------:R-:W-:Y:S01]  /*e360*/  ULDC.64 UR4, c[0x0][0x198] ;  /* 0x0000660000047ab9 */ /* 0x000fe20000000a00 */
[----:B------:R-:W-:Y:S02]  /*e370*/  USHF.L.U32 UR10, UR37, 0x6, URZ ;  /* 0x00000006250a7899 */ /* 0x000fe4000800063f */
[----:B------:R-:W-:Y:S01]  /*e380*/  UIADD3 UR4, UP0, UR4, 0x670, URZ ;  /* 0x0000067004047890 */ /* 0x000fe2000ff1e03f */
[----:B------:R-:W-:Y:S02]  /*e390*/  UMOV UR9, 0x40 ;  /* 0x0000004000097882 */ /* 0x000fe40000000000 */
[----:B------:R-:W4:Y:S01]  /*e3a0*/  S2UR UR11, SR_CTAID.Y ;  /* 0x00000000000b79c3 */ /* 0x000f220000002600 */
[----:B------:R-:W-:-:S05]  /*e3b0*/  UIADD3.X UR5, URZ, UR5, URZ, UP0, !UPT ;  /* 0x000000053f057290 */ /* 0x000fca00087fe43f */
[----:B------:R-:W-:-:S09]  /*e3c0*/  UIADD3 UR8, UR8, -0x2200, URZ ;  /* 0xffffde0008087890 */ /* 0x000fd2000fffe03f */
[----:B----4-:R4:W-:Y:S01]  /*e3d0*/  UTMASTG.4D [UR8], [UR4] ;  /* 0x00000008040073b5 */ /* 0x0109e20008018000 */
[----:B------:R0:W-:Y:S01]  /*e3e0*/  UTMACMDFLUSH ;  /* 0x00000000000079b7 */ /* 0x0001e20000000000 */
[----:B----4-:R-:W-:-:S04]  /*e3f0*/  DEPBAR.LE SB0, 0x1 ;  /* 0x000080400000791a */ /* 0x010fc80000000000 */
.L_x_70:
[----:B------:R-:W-:Y:S05]  /*e400*/  BSYNC B0 ;  /* 0x0000000000007941 */ /* 0x000fea0003800000 */
.L_x_69:
        /* <DEDUP_REMOVED lines=11> */
[----:B------:R4:W-:Y:S01]  /*e4c0*/  STSM.16.M88.4 [R23], R36 ;  /* 0x0000002417007844 */ /* 0x0009e20000000200 */
[----:B------:R-:W-:Y:S01]  /*e4d0*/  @!PT LDS RZ, [RZ] ;  /* 0x00000000fffff984 */ /* 0x000fe20000000800 */
[----:B------:R-:W-:Y:S01]  /*e4e0*/  @!PT LDS RZ, [RZ] ;  /* 0x00000000fffff984 */ /* 0x000fe20000000800 */
[----:B------:R-:W-:Y:S01]  /*e4f0*/  @!PT LDS RZ, [RZ] ;  /* 0x00000000fffff984 */ /* 0x000fe20000000800 */
[----:B------:R-:W-:Y:S01]  /*e500*/  @!PT LDS RZ, [RZ] ;  /* 0x00000000fffff984 */ /* 0x000fe20000000800 */
[----:B------:R5:W-:Y:S06]  /*e510*/  MEMBAR.ALL.CTA ;  /* 0x0000000000007992 */ /* 0x000bec0000008000 */
[----:B-----5:R-:W5:Y:S02]  /*e520*/  FENCE.VIEW.ASYNC.S ;  /* 0x00000000000073c6 */ /* 0x020f640000000000 */
[----:B-----5:R-:W-:Y:S06]  /*e530*/  BAR.SYNC.DEFER_BLOCKING 0x1, 0x80 ;  /* 0x0042000000007b1d */ /* 0x020fec0000010000 */
[----:B------:R-:W-:Y:S05]  /*e540*/  @P1 BRA `(.L_x_72) ;  /* 0x0000000000301947 */ /* 0x000fea0003800000 */
[----:B------:R-:W-:Y:S01]  /*e550*/  S2UR UR12, SR_CTAID.Z ;  /* 0x00000000000c79c3 */ /* 0x000fe20000002700 */
[----:B------:R-:W-:Y:S01]  /*e560*/  R2UR UR8, R22 ;  /* 0x00000000160872ca */ /* 0x000fe200000e0000 */
[----:B------:R-:W-:Y:S01]  /*e570*/  ULDC.64 UR4, c[0x0][0x198] ;  /* 0x0000660000047ab9 */ /* 0x000fe20000000a00 */
[----:B------:R-:W-:Y:S02]  /*e580*/  USHF.L.U32 UR10, UR37, 0x6, URZ ;  /* 0x00000006250a7899 */ /* 0x000fe4000800063f */
[----:B------:R-:W-:Y:S01]  /*e590*/  UIADD3 UR4, UP0, UR4, 0x670, URZ ;  /* 0x0000067004047890 */ /* 0x000fe2000ff1e03f */
[----:B------:R-:W-:Y:S02]  /*e5a0*/  UMOV UR9, 0x60 ;  /* 0x0000006000097882 */ /* 0x000fe40000000000 */
[----:B------:R-:W5:Y:S01]  /*e5b0*/  S2UR UR11, SR_CTAID.Y ;  /* 0x00000000000b79c3 */ /* 0x000f620000002600 */
[----:B------:R-:W-:-:S05]  /*e5c0*/  UIADD3.X UR5, URZ, UR5, URZ, UP0, !UPT ;  /* 0x000000053f057290 */ /* 0x000fca00087fe43f */
[----:B------:R-:W-:-:S09]  /*e5d0*/  UIADD3 UR8, UR8, -0x1200, URZ ;  /* 0xffffee0008087890 */ /* 0x000fd2000fffe03f */
[----:B-----5:R1:W-:Y:S01]  /*e5e0*/  UTMASTG.4D [UR8], [UR4] ;  /* 0x00000008040073b5 */ /* 0x0203e20008018000 */
[----:B------:R0:W-:Y:S01]  /*e5f0*/  UTMACMDFLUSH ;  /* 0x00000000000079b7 */ /* 0x0001e20000000000 */
[----:B-1----:R-:W-:-:S04]  /*e600*/  DEPBAR.LE SB0, 0x1 ;  /* 0x000080400000791a */ /* 0x002fc80000000000 */
.L_x_72:
[----:B------:R-:W-:Y:S05]  /*e610*/  BSYNC B0 ;  /* 0x0000000000007941 */ /* 0x000fea0003800000 */
.L_x_71:
[----:B------:R-:W-:Y:S06]  /*e620*/  BAR.SYNC.DEFER_BLOCKING 0x1, 0x80 ;  /* 0x0042000000007b1d */ /* 0x000fec0000010000 */
[----:B------:R-:W-:Y:S01]  /*e630*/  BSSY B0, `(.L_x_73) ;  /* 0x0000016000007945 */ /* 0x000fe20003800000 */
[----:B------:R1:W-:Y:S04]  /*e640*/  STSM.16.M88.4 [R21], R40 ;  /* 0x0000002815007844 */ /* 0x0003e80000000200 */
        /* <DEDUP_REMOVED lines=18> */
[----:B-----5:R1:W-:Y:S02]  /*e770*/  UTMASTG.4D [UR8], [UR4] ;  /* 0x00000008040073b5 */ /* 0x0203e40008018000 */
[----:B-1----:R0:W-:Y:S02]  /*e780*/  UTMACMDFLUSH ;  /* 0x00000000000079b7 */ /* 0x0021e40000000000 */
.L_x_74:
[----:B------:R-:W-:Y:S05]  /*e790*/  BSYNC B0 ;  /* 0x0000000000007941 */ /* 0x000fea0003800000 */
.L_x_73:
[----:B------:R-:W-:Y:S01]  /*e7a0*/  UIADD3 UR38, UR38, -0x1, URZ ;  /* 0xffffffff26267890 */ /* 0x000fe2000fffe03f */
[----:B------:R-:W-:-:S04]  /*e7b0*/  DEPBAR.LE SB0, 0x0 ;  /* 0x000080000000791a */ /* 0x000fc80000000000 */
[----:B------:R-:W-:-:S04]  /*e7c0*/  USHF.L.U32 UR4, UR38, 0x3, URZ ;  /* 0x0000000326047899 */ /* 0x000fc8000800063f */
[----:B------:R-:W-:-:S04]  /*e7d0*/  ULOP3.LUT UR4, UR4, 0x8, URZ, 0xe2, !UPT ;  /* 0x0000000804047892 */ /* 0x000fc8000f8ee23f */
[----:B------:R-:W-:-:S06]  /*e7e0*/  ULOP3.LUT UR4, UR4, 0x18, URZ, 0x3c, !UPT ;  /* 0x0000001804047892 */ /* 0x000fcc000f8e3c3f */
[----:B-123--:R-:W-:-:S04]  /*e7f0*/  MOV R0, UR4 ;  /* 0x0000000400007c02 */ /* 0x00efc80008000f00 */
[----:B------:R-:W-:Y:S01]  /*e800*/  SYNCS.ARRIVE.TRANS64.A1T0 RZ, [R0+UR36+0x3c090], RZ ;  /* 0x03c090ff00ff79a7 */ /* 0x000fe20008100024 */
[----:B------:R-:W-:Y:S05]  /*e810*/  EXIT ;  /* 0x000000000000794d */ /* 0x000fea0003800000 */
.L_x_6:
[----:B------:R-:W-:-:S08]  /*e820*/  UISETP.NE.AND UP0, UPT, UR4, 0x1, UPT ;  /* 0x000000010400788c */ /* 0x000fd0000bf05270 */
[----:B------:R-:W1:-:S00]  /*e830*/  USETMAXREG.DEALLOC.CTAPOOL 0x18 ;  /* 0x00000018000079c8 */ /* 0x000e4000080e0500 */
[----:B------:R-:W-:-:S13]  /*e840*/  PLOP3.LUT P0, PT, PT, PT, UP0, 0x80, 0x0 ;  /* 0x000000000000781c */ /* 0x000fda0003f0f008 */
[----:B------:R-:W-:Y:S05]  /*e850*/  @P0 EXIT ;  /* 0x000000000000094d */ /* 0x000fea0003800000 */
[----:B------:R-:W2:Y:S01]  /*e860*/  S2UR UR11, SR_CTAID.X ;  /* 0x00000000000b79c3 */ /* 0x000ea20000002500 */
[----:B------:R-:W-:Y:S01]  /*e870*/  ULDC UR4, c[0x0][0x28c] ;  /* 0x0000a30000047ab9 */ /* 0x000fe20000000800 */
[----:B------:R-:W-:Y:S01]  /*e880*/  ELECT P3, URZ, PT ;  /* 0x00000000003f782f */ /* 0x000fe20003860000 */
[----:B------:R-:W-:Y:S01]  /*e890*/  BSSY B0, `(.L_x_75) ;  /* 0x000004a000007945 */ /* 0x000fe20003800000 */
[----:B------:R-:W-:Y:S01]  /*e8a0*/  UIADD3 UR6, UR4, 0x7f, URZ ;  /* 0x0000007f04067890 */ /* 0x000fe2000fffe03f */
[----:B-1----:R-:W-:Y:S02]  /*e8b0*/  CS2R R2, SRZ ;  /* 0x0000000000027805 */ /* 0x002fe4000001ff00 */
[----:B------:R-:W-:Y:S01]  /*e8c0*/  MOV R7, RZ ;  /* 0x000000ff00077202 */ /* 0x000fe20000000f00 */
[----:B------:R-:W-:Y:S01]  /*e8d0*/  USHF.R.S32.HI UR7, URZ, 0x1f, UR6 ;  /* 0x0000001f3f077899 */ /* 0x000fe20008011406 */
[----:B------:R-:W1:Y:S03]  /*e8e0*/  S2UR UR52, SR_CTAID.Y ;  /* 0x00000000003479c3 */ /* 0x000e660000002600 */
[----:B------:R-:W-:-:S04]  /*e8f0*/  ULEA.HI UR7, UR7, UR6, URZ, 0x7 ;  /* 0x0000000607077291 */ /* 0x000fc8000f8f383f */
[----:B------:R-:W-:Y:S01]  /*e900*/  USHF.R.S32.HI UR7, URZ, 0x7, UR7 ;  /* 0x000000073f077899 */ /* 0x000fe20008011407 */
[----:B------:R-:W3:Y:S01]  /*e910*/  S2UR UR53, SR_CTAID.Z ;  /* 0x00000000003579c3 */ /* 0x000ee20000002700 */
[----:B--2---:R-:W-:-:S04]  /*e920*/  USHF.L.U32 UR11, UR11, 0x7, URZ ;  /* 0x000000070b0b7899 */ /* 0x004fc8000800063f */
[----:B------:R-:W-:-:S04]  /*e930*/  UIADD3 UR4, UR11, 0xff, URZ ;  /* 0x000000ff0b047890 */ /* 0x000fc8000fffe03f */
[----:B------:R-:W-:-:S04]  /*e940*/  USHF.R.U32.HI UR4, URZ, 0x7, UR4 ;  /* 0x000000073f047899 */ /* 0x000fc80008011604 */
[----:B------:R-:W-:-:S04]  /*e950*/  UISETP.LT.AND UP0, UPT, UR4, UR7, UPT ;  /* 0x000000070400728c */ /* 0x000fc8000bf01270 */
[----:B------:R-:W-:Y:S01]  /*e960*/  USEL UR4, UR4, UR7, UP0 ;  /* 0x0000000704047287 */ /* 0x000fe20008000000 */
[----:B-1-3--:R-:W-:Y:S11]  /*e970*/  @!P3 BRA `(.L_x_76) ;  /* 0x0000000000ecb947 */ /* 0x00aff60003800000 */
[----:B------:R-:W1:Y:S01]  /*e980*/  S2R R4, SR_CgaCtaId ;  /* 0x0000000000047919 */ /* 0x000e620000008800 */
[----:B------:R-:W-:Y:S02]  /*e990*/  MOV R3, 0x400 ;  /* 0x0000040000037802 */ /* 0x000fe40000000f00 */
[----:B------:R-:W-:Y:S02]  /*e9a0*/  MOV R5, 0x1 ;  /* 0x0000000100057802 */ /* 0x000fe40000000f00 */
[----:B-1----:R-:W-:Y:S02]  /*e9b0*/  LEA R4, R4, R3, 0x18 ;  /* 0x0000000304047211 */ /* 0x002fe400078ec0ff */
[----:B------:R-:W-:-:S04]  /*e9c0*/  SHF.L.U32 R3, R5, 0x1f, RZ ;  /* 0x0000001f05037819 */ /* 0x000fc800000006ff */
[----:B------:R-:W1:Y:S02]  /*e9d0*/  SYNCS.PHASECHK.TRANS64.TRYWAIT P0, [R4+URZ+0x3c060], R3 ;  /* 0x03c06003040075a7 */ /* 0x000e64000800017f */
[----:B-1----:R-:W-:Y:S05]  /*e9e0*/  @!P0 BRA `(.L_x_77) ;  /* 0x0000001c001c8947 */ /* 0x002fea0003800000 */
.L_x_114:
[----:B------:R-:W-:Y:S01]  /*e9f0*/  ULOP3.LUT UR6, UR5, 0x2, URZ, 0xfc, !UPT ;  /* 0x0000000205067892 */ /* 0x000fe2000f8efc3f */
[----:B-1----:R-:W-:-:S03]  /*ea00*/  @P2 MOV R3, 0x5000 ;  /* 0x0000500000032802 */ /* 0x002fc60000000f00 */
[----:B------:R-:W-:Y:S01]  /*ea10*/  UPRMT UR6, UR6, 0x9910, URZ ;  /* 0x0000991006067896 */ /* 0x000fe2000800003f */
[----:B------:R1:W-:Y:S03]  /*ea20*/  @P2 SYNCS.ARRIVE.TRANS64 RZ, [R4+URZ+0x3c050], R3 ;  /* 0x03c0500304ff29a7 */ /* 0x0003e6000800003f */
[----:B------:R-:W-:-:S06]  /*ea30*/  UISETP.NE.AND UP0, UPT, UR6, 0x2, UPT ;  /* 0x000000020600788c */ /* 0x000fcc000bf05270 */
[----:B------:R-:W-:-:S13]  /*ea40*/  PLOP3.LUT P0, PT, PT, PT, UP0, 0x80, 0x0 ;  /* 0x000000000000781c */ /* 0x000fda0003f0f008 */
[----:B-1----:R-:W-:Y:S05]  /*ea50*/  @P0 BRA `(.L_x_78) ;  /* 0x0000000000040947 */ /* 0x002fea0003800000 */
[----:B------:R-:W-:Y:S01]  /*ea60*/  BPT.TRAP 0x1 ;  /* 0x000000040000795c */ /* 0x000fe20000300000 */
.L_x_78:
[----:B------:R-:W-:-:S04]  /*ea70*/  LOP3.LUT P0, RZ, R0, 0x1f, RZ, 0xc0, !PT ;  /* 0x0000001f00ff7812 */ /* 0x000fc8000780c0ff */
[----:B------:R-:W-:-:S13]  /*ea80*/  PLOP3.LUT P0, PT, P0, P2, PT, 0x2a, 0x0 ;  /* 0x000000000000781c */ /* 0x000fda0000704572 */
[----:B------:R-:W-:Y:S05]  /*ea90*/  @P0 BRA `(.L_x_79) ;  /* 0x0000000000040947 */ /* 0x000fea0003800000 */
[----:B------:R-:W-:Y:S01]  /*eaa0*/  BPT.TRAP 0x1 ;  /* 0x000000040000795c */ /* 0x000fe20000300000 */
.L_x_79:
[----:B------:R-:W-:Y:S01]  /*eab0*/  R2UR UR8, R4 ;  /* 0x00000000040872ca */ /* 0x000fe200000e0000 */
[----:B------:R-:W-:Y:S01]  /*eac0*/  ULDC.64 UR6, c[0x0][0x198] ;  /* 0x0000660000067ab9 */ /* 0x000fe20000000a00 */
[----:B------:R-:W-:Y:S01]  /*ead0*/  UMOV UR14, 0x0 ;  /* 0x00000000000e7882 */ /* 0x000fe20000000000 */
[----:B------:R-:W-:Y:S01]  /*eae0*/  UIADD3 UR6, UP0, UR6, 0xf0, URZ ;  /* 0x000000f006067890 */ /* 0x000fe2000ff1e03f */
[----:B------:R-:W-:Y:S01]  /*eaf0*/  MOV R7, 0x40 ;  /* 0x0000004000077802 */ /* 0x000fe20000000f00 */
[----:B------:R-:W-:Y:S01]  /*eb00*/  UMOV UR15, 0x10000000 ;  /* 0x10000000000f7882 */ /* 0x000fe20000000000 */
[----:B------:R-:W-:Y:S01]  /*eb10*/  UMOV UR10, URZ ;  /* 0x0000003f000a7c82 */ /* 0x000fe20008000000 */
[----:B------:R-:W-:Y:S01]  /*eb20*/  UIADD3.X UR7, URZ, UR7, URZ, UP0, !UPT ;  /* 0x000000073f077290 */ /* 0x000fe200087fe43f */
[----:B------:R-:W-:Y:S01]  /*eb30*/  MOV R3, 0x1 ;  /* 0x0000000100037802 */ /* 0x000fe20000000f00 */
[----:B------:R-:W-:Y:S01]  /*eb40*/  UMOV UR12, UR52 ;  /* 0x00000034000c7c82 */ /* 0x000fe20008000000 */
[----:B------:R-:W-:Y:S01]  /*eb50*/  UMOV UR13, UR53 ;  /* 0x00000035000d7c82 */ /* 0x000fe20008000000 */
[----:B------:R-:W-:Y:S01]  /*eb60*/  UMOV UR34, 0x20 ;  /* 0x0000002000227882 */ /* 0x000fe20000000000 */
[----:B------:R-:W-:Y:S01]  /*eb70*/  UMOV UR35, UR11 ;  /* 0x0000000b00237c82 */ /* 0x000fe20008000000 */
[----:B------:R-:W-:-:S02]  /*eb80*/  UIADD3 UR9, UR8, 0x3c050, URZ ;  /* 0x0003c05008097890 */ /* 0x000fc4000fffe03f */
[----:B------:R-:W-:Y:S02]  /*eb90*/  UIADD3 UR32, UR8, 0x1000, URZ ;  /* 0x0000100008207890 */ /* 0x000fe4000fffe03f */
[----:B------:R-:W-:Y:S02]  /*eba0*/  UIADD3 UR24, UR8, 0x2000, URZ ;  /* 0x0000200008187890 */ /* 0x000fe4000fffe03f */
[----:B------:R-:W-:Y:S02]  /*ebb0*/  UIADD3 UR16, UR8, 0x3000, URZ ;  /* 0x0000300008107890 */ /* 0x000fe4000fffe03f */
[----:B------:R-:W-:Y:S02]  /*ebc0*/  UIADD3 UR48, UR8, 0x4000, URZ ;  /* 0x0000400008307890 */ /* 0x000fe4000fffe03f */
[----:B------:R1:W-:Y:S01]  /*ebd0*/  UTMALDG.4D [UR8], [UR6], desc[UR14] ;  /* 0x00000e08060075b4 */ /* 0x0003e20008019000 */
[----:B------:R-:W-:Y:S01]  /*ebe0*/  UMOV UR36, UR52 ;  /* 0x0000003400247c82 */ /* 0x000fe20008000000 */
[----:B------:R-:W-:Y:S01]  /*ebf0*/  UMOV UR37, UR53 ;  /* 0x0000003500257c82 */ /* 0x000fe20008000000 */
[----:B------:R-:W-:Y:S01]  /*ec00*/  UMOV UR33, UR9 ;  /* 0x0000000900217c82 */ /* 0x000fe20008000000 */
[----:B------:R-:W-:Y:S01]  /*ec10*/  UMOV UR26, 0x40 ;  /* 0x00000040001a7882 */ /* 0x000fe20000000000 */
[----:B------:R-:W-:Y:S01]  /*ec20*/  UMOV UR27, UR11 ;  /* 0x0000000b001b7c82 */ /* 0x000fe20008000000 */
[----:B------:R-:W-:Y:S01]  /*ec30*/  UMOV UR28, UR52 ;  /* 0x00000034001c7c82 */ /* 0x000fe20008000000 */
[----:B------:R-:W-:Y:S01]  /*ec40*/  UMOV UR29, UR53 ;  /* 0x00000035001d7c82 */ /* 0x000fe20008000000 */
[----:B------:R-:W-:Y:S01]  /*ec50*/  UMOV UR25, UR9 ;  /* 0x0000000900197c82 */ /* 0x000fe20008000000 */
[----:B------:R-:W-:Y:S01]  /*ec60*/  UMOV UR18, 0x60 ;  /* 0x0000006000127882 */ /* 0x000fe20000000000 */
[----:B------:R-:W-:Y:S01]  /*ec70*/  UMOV UR19, UR11 ;  /* 0x0000000b00137c82 */ /* 0x000fe20008000000 */
[----:B------:R-:W-:Y:S01]  /*ec80*/  UMOV UR20, UR52 ;  /* 0x0000003400147c82 */ /* 0x000fe20008000000 */
[----:B------:R1:W-:Y:S01]  /*ec90*/  UTMALDG.4D [UR32], [UR6], desc[UR14] ;  /* 0x00000e20060075b4 */ /* 0x0003e20008019000 */
[----:B------:R-:W-:Y:S01]  /*eca0*/  UMOV UR21, UR53 ;  /* 0x0000003500157c82 */ /* 0x000fe20008000000 */
[----:B------:R-:W-:Y:S01]  /*ecb0*/  UMOV UR17, UR9 ;  /* 0x0000000900117c82 */ /* 0x000fe20008000000 */
[----:B------:R-:W-:Y:S01]  /*ecc0*/  UMOV UR50, 0x80 ;  /* 0x0000008000327882 */ /* 0x000fe20000000000 */
[----:B------:R-:W-:Y:S01]  /*ecd0*/  UMOV UR51, UR11 ;  /* 0x0000000b00337c82 */ /* 0x000fe20008000000 */
[----:B------:R-:W-:Y:S01]  /*ece0*/  UMOV UR49, UR9 ;  /* 0x0000000900317c82 */ /* 0x000fe20008000000 */
[----:B------:R1:W-:Y:S01]  /*ecf0*/  UTMALDG.4D [UR24], [UR6], desc[UR14] ;  /* 0x00000e18060075b4 */ /* 0x0003e20008019000 */
[----:B------:R1:W-:Y:S01]  /*ed00*/  UTMALDG.4D [UR16], [UR6], desc[UR14] ;  /* 0x00000e10060075b4 */ /* 0x0003e20008019000 */
[----:B------:R1:W-:Y:S02]  /*ed10*/  UTMALDG.4D [UR48], [UR6], desc[UR14] ;  /* 0x00000e30060075b4 */ /* 0x0003e40008019000 */
[----:B-1----:R-:W-:Y:S01]  /*ed20*/  NOP ;  /* 0x0000000000007918 */ /* 0x002fe20000000000 */
.L_x_76:
[----:B------:R-:W-:Y:S05]  /*ed30*/  BSYNC B0 ;  /* 0x0000000000007941 */ /* 0x000fea0003800000 */
.L_x_75:
[----:B------:R-:W-:Y:S01]  /*ed40*/  ISETP.LT.AND P4, PT, RZ, UR4, P3 ;  /* 0x00000004ff007c0c */ /* 0x000fe20009f81270 */
[----:B------:R-:W-:-:S12]  /*ed50*/  BSSY B0, `(.L_x_80) ;  /* 0x000003e000007945 */ /* 0x000fd80003800000 */
[----:B------:R-:W-:Y:S05]  /*ed60*/  @!P4 BRA `(.L_x_81) ;  /* 0x0000000000f0c947 */ /* 0x000fea0003800000 */
[----:B------:R-:W1:Y:S01]  /*ed70*/  S2R R5, SR_CgaCtaId ;  /* 0x0000000000057919 */ /* 0x000e620000008800 */
[----:B------:R-:W-:-:S04]  /*ed80*/  MOV R2, 0x400 ;  /* 0x0000040000027802 */ /* 0x000fc80000000f00 */
[----:B-1----:R-:W-:Y:S02]  /*ed90*/  LEA R5, R5, R2, 0x18 ;  /* 0x0000000205057211 */ /* 0x002fe400078ec0ff */
[----:B------:R-:W-:-:S04]  /*eda0*/  MOV R2, 0x1 ;  /* 0x0000000100027802 */ /* 0x000fc80000000f00 */
[----:B------:R-:W-:-:S04]  /*edb0*/  SHF.L.U32 R2, R2, 0x1f, RZ ;  /* 0x0000001f02027819 */ /* 0x000fc800000006ff */
[----:B------:R-:W1:Y:S02]  /*edc0*/  SYNCS.PHASECHK.TRANS64.TRYWAIT P0, [R5+URZ+0x3c028], R2 ;  /* 0x03c02802050075a7 */ /* 0x000e64000800017f */
[----:B-1----:R-:W-:Y:S05]  /*edd0*/  @!P0 BRA `(.L_x_82) ;  /* 0x0000001800348947 */ /* 0x002fea0003800000 */
.L_x_115:
        /* <DEDUP_REMOVED lines=8> */
.L_x_83:
[----:B------:R-:W-:-:S04]  /*ee60*/  LOP3.LUT P0, RZ, R0, 0x1f, RZ, 0xc0, !PT ;  /* 0x0000001f00ff7812 */ /* 0x000fc8000780c0ff */
[----:B------:R-:W-:-:S13]  /*ee70*/  PLOP3.LUT P0, PT, P0, P2, PT, 0x2a, 0x0 ;  /* 0x000000000000781c */ /* 0x000fda0000704572 */
[----:B------:R-:W-:Y:S05]  /*ee80*/  @P0 BRA `(.L_x_84) ;  /* 0x0000000000040947 */ /* 0x000fea0003800000 */
[----:B------:R-:W-:Y:S01]  /*ee90*/  BPT.TRAP 0x1 ;  /* 0x000000040000795c */ /* 0x000fe20000300000 */
.L_x_84:
[----:B------:R-:W-:Y:S01]  /*eea0*/  R2UR UR16, R5 ;  /* 0x00000000051072ca */ /* 0x000fe200000e0000 */
[----:B------:R-:W-:Y:S01]  /*eeb0*/  ULDC.64 UR6, c[0x0][0x198] ;  /* 0x0000660000067ab9 */ /* 0x000fe20000000a00 */
[----:B------:R-:W-:Y:S01]  /*eec0*/  UMOV UR51, URZ ;  /* 0x0000003f00337c82 */ /* 0x000fe20008000000 */
[----:B------:R-:W-:Y:S01]  /*eed0*/  UIADD3 UR6, UP0, UR6, 0x1f0, URZ ;  /* 0x000001f006067890 */ /* 0x000fe2000ff1e03f */
[----:B------:R-:W-:Y:S01]  /*eee0*/  MOV R2, 0x1 ;  /* 0x0000000100027802 */ /* 0x000fe20000000f00 */
[----:B------:R-:W-:Y:S01]  /*eef0*/  UMOV UR8, 0x0 ;  /* 0x0000000000087882 */ /* 0x000fe20000000000 */
[----:B------:R-:W-:Y:S01]  /*ef00*/  UMOV UR9, 0x10000000 ;  /* 0x1000000000097882 */ /* 0x000fe20000000000 */
[----:B------:R-:W-:Y:S01]  /*ef10*/  UIADD3.X UR7, URZ, UR7, URZ, UP0, !UPT ;  /* 0x000000073f077290 */ /* 0x000fe200087fe43f */
[----:B------:R-:W-:Y:S01]  /*ef20*/  UMOV UR50, URZ ;  /* 0x0000003f00327c82 */ /* 0x000fe20008000000 */
[----:B------:R-:W-:Y:S01]  /*ef30*/  UMOV UR42, 0x20 ;  /* 0x00000020002a7882 */ /* 0x000fe20000000000 */
[----:B------:R-:W-:Y:S01]  /*ef40*/  UMOV UR44, UR52 ;  /* 0x00000034002c7c82 */ /* 0x000fe20008000000 */
[----:B------:R-:W-:-:S02]  /*ef50*/  UMOV UR45, UR53 ;  /* 0x00000035002d7c82 */ /* 0x000fc40008000000 */
[----:B------:R-:W-:Y:S02]  /*ef60*/  UIADD3 UR48, UR16, 0xa000, URZ ;  /* 0x0000a00010307890 */ /* 0x000fe4000fffe03f */
[----:B------:R-:W-:Y:S02]  /*ef70*/  UIADD3 UR49, UR16, 0x3c000, URZ ;  /* 0x0003c00010317890 */ /* 0x000fe4000fffe03f */
[----:B------:R-:W-:Y:S02]  /*ef80*/  UIADD3 UR40, UR16, 0xc000, URZ ;  /* 0x0000c00010287890 */ /* 0x000fe4000fffe03f */
[----:B------:R-:W-:Y:S02]  /*ef90*/  UIADD3 UR32, UR16, 0xe000, URZ ;  /* 0x0000e00010207890 */ /* 0x000fe4000fffe03f */
[----:B------:R-:W-:Y:S02]  /*efa0*/  UIADD3 UR24, UR16, 0x10000, URZ ;  /* 0x0001000010187890 */ /* 0x000fe4000fffe03f */
[----:B------:R-:W-:Y:S01]  /*efb0*/  UIADD3 UR16, UR16, 0x12000, URZ ;  /* 0x0001200010107890 */ /* 0x000fe2000fffe03f */
[----:B------:R1:W-:Y:S01]  /*efc0*/  UTMALDG.4D [UR48], [UR6], desc[UR8] ;  /* 0x00000830060075b4 */ /* 0x0003e20008019000 */
        /* <DEDUP_REMOVED lines=18> */
[----:B------:R1:W-:Y:S01]  /*f0f0*/  UTMALDG.4D [UR32], [UR6], desc[UR8] ;  /* 0x00000820060075b4 */ /* 0x0003e20008019000 */
[----:B------:R1:W-:Y:S01]  /*f100*/  UTMALDG.4D [UR24], [UR6], desc[UR8] ;  /* 0x00000818060075b4 */ /* 0x0003e20008019000 */
[----:B------:R1:W-:Y:S02]  /*f110*/  UTMALDG.4D [UR16], [UR6], desc[UR8] ;  /* 0x00000810060075b4 */ /* 0x0003e40008019000 */
[----:B-1----:R-:W-:Y:S01]  /*f120*/  NOP ;  /* 0x0000000000007918 */ /* 0x002fe20000000000 */
.L_x_81:
[----:B------:R-:W-:Y:S05]  /*f130*/  BSYNC B0 ;  /* 0x0000000000007941 */ /* 0x000fea0003800000 */
.L_x_80:
[----:B------:R-:W-:Y:S04]  /*f140*/  BSSY B0, `(.L_x_85) ;  /* 0x0000041000007945 */ /* 0x000fe80003800000 */
[----:B------:R-:W-:Y:S05]  /*f150*/  @!P3 BRA `(.L_x_86) ;  /* 0x0000000000fcb947 */ /* 0x000fea0003800000 */
[----:B------:R-:W1:Y:S01]  /*f160*/  S2R R5, SR_CgaCtaId ;  /* 0x0000000000057919 */ /* 0x000e620000008800 */
[----:B------:R-:W-:-:S04]  /*f170*/  MOV R4, 0x400 ;  /* 0x0000040000047802 */ /* 0x000fc80000000f00 */
[----:B-1----:R-:W-:Y:S02]  /*f180*/  LEA R6, R5, R4, 0x18 ;  /* 0x0000000405067211 */ /* 0x002fe400078ec0ff */
[----:B------:R-:W-:Y:S02]  /*f190*/  MOV R5, 0x1 ;  /* 0x0000000100057802 */ /* 0x000fe40000000f00 */
[----:B------:R-:W-:Y:S02]  /*f1a0*/  LEA R4, R3, R6, 0x3 ;  /* 0x0000000603047211 */ /* 0x000fe400078e18ff */
[----:B------:R-:W-:-:S04]  /*f1b0*/  SHF.L.U32 R5, R5, 0x1f, RZ ;  /* 0x0000001f05057819 */ /* 0x000fc800000006ff */
[----:B------:R-:W1:Y:S02]  /*f1c0*/  SYNCS.PHASECHK.TRANS64.TRYWAIT P0, [R4+URZ+0x3c060], R5 ;  /* 0x03c06005040075a7 */ /* 0x000e64000800017f */
[----:B-1----:R-:W-:Y:S05]  /*f1d0*/  @!P0 BRA `(.L_x_87) ;  /* 0x0000001400488947 */ /* 0x002fea0003800000 */
.L_x_116:
        /* <DEDUP_REMOVED lines=8> */
.L_x_88:
[----:B------:R-:W-:-:S04]  /*f260*/  LOP3.LUT P0, RZ, R0, 0x1f, RZ, 0xc0, !PT ;  /* 0x0000001f00ff7812 */ /* 0x000fc8000780c0ff */
[----:B------:R-:W-:-:S13]  /*f270*/  PLOP3.LUT P0, PT, P0, P2, PT, 0x2a, 0x0 ;  /* 0x000000000000781c */ /* 0x000fda0000704572 */
[----:B------:R-:W-:Y:S05]  /*f280*/  @P0 BRA `(.L_x_89) ;  /* 0x0000000000040947 */ /* 0x000fea0003800000 */
[----:B------:R-:W-:Y:S01]  /*f290*/  BPT.TRAP 0x1 ;  /* 0x000000040000795c */ /* 0x000fe20000300000 */
.L_x_89:
[----:B------:R-:W-:Y:S01]  /*f2a0*/  R2UR UR40, R3 ;  /* 0x00000000032872ca */ /* 0x000fe200000e0000 */
[----:B------:R-:W-:Y:S01]  /*f2b0*/  ULDC.64 UR12, c[0x0][0x198] ;  /* 0x00006600000c7ab9 */ /* 0x000fe20000000a00 */
[----:B------:R-:W-:Y:S01]  /*f2c0*/  R2UR UR7, R6 ;  /* 0x00000000060772ca */ /* 0x000fe200000e0000 */
[----:B------:R-:W-:Y:S01]  /*f2d0*/  UIADD3 UR6, UP0, UR12, 0xf0, URZ ;  /* 0x000000f00c067890 */ /* 0x000fe2000ff1e03f */
[----:B------:R-:W-:Y:S01]  /*f2e0*/  R2UR UR43, R7 ;  /* 0x00000000072b72ca */ /* 0x000fe200000e0000 */
[----:B------:R-:W-:Y:S01]  /*f2f0*/  UMOV UR8, 0x0 ;  /* 0x0000000000087882 */ /* 0x000fe20000000000 */
[----:B------:R-:W-:Y:S01]  /*f300*/  R2UR UR41, R4 ;  /* 0x00000000042972ca */ /* 0x000fe200000e0000 */
[----:B------:R-:W-:Y:S01]  /*f310*/  UMOV UR9, 0x10000000 ;  /* 0x1000000000097882 */ /* 0x000fe20000000000 */
[----:B------:R-:W-:Y:S01]  /*f320*/  UMOV UR42, URZ ;  /* 0x0000003f002a7c82 */ /* 0x000fe20008000000 */
[----:B------:R-:W-:Y:S01]  /*f330*/  UMOV UR44, UR52 ;  /* 0x00000034002c7c82 */ /* 0x000fe20008000000 */
[----:B------:R-:W-:Y:S01]  /*f340*/  UMOV UR45, UR53 ;  /* 0x00000035002d7c82 */ /* 0x000fe20008000000 */
[----:B------:R-:W-:Y:S01]  /*f350*/  UMOV UR34, 0x20 ;  /* 0x0000002000227882 */ /* 0x000fe20000000000 */
[----:B------:R-:W-:Y:S01]  /*f360*/  UMOV UR36, UR52 ;  /* 0x0000003400247c82 */ /* 0x000fe20008000000 */
[----:B------:R-:W-:Y:S01]  /*f370*/  UMOV UR37, UR53 ;  /* 0x0000003500257c82 */ /* 0x000fe20008000000 */
[----:B------:R-:W-:Y:S01]  /*f380*/  UMOV UR26, 0x40 ;  /* 0x00000040001a7882 */ /* 0x000fe20000000000 */
[----:B------:R-:W-:-:S02]  /*f390*/  UIMAD UR40, UR40, 0x5000, UR7 ;  /* 0x00005000282878a4 */ /* 0x000fc4000f8e0207 */
[----:B------:R-:W-:Y:S02]  /*f3a0*/  UIADD3 UR43, UR11, UR43, URZ ;  /* 0x0000002b0b2b7290 */ /* 0x000fe4000fffe03f */
[----:B------:R-:W-:Y:S02]  /*f3b0*/  UIADD3 UR41, UR41, 0x3c050, URZ ;  /* 0x0003c05029297890 */ /* 0x000fe4000fffe03f */
[----:B------:R-:W-:Y:S02]  /*f3c0*/  UIADD3.X UR7, URZ, UR13, URZ, UP0, !UPT ;  /* 0x0000000d3f077290 */ /* 0x000fe400087fe43f */
[----:B------:R-:W-:Y:S02]  /*f3d0*/  UIADD3 UR32, UR40, 0x1000, URZ ;  /* 0x0000100028207890 */ /* 0x000fe4000fffe03f */
[----:B------:R-:W-:Y:S02]  /*f3e0*/  UIADD3 UR24, UR40, 0x2000, URZ ;  /* 0x0000200028187890 */ /* 0x000fe4000fffe03f */
[----:B------:R-:W-:-:S02]  /*f3f0*/  UIADD3 UR16, UR40, 0x3000, URZ ;  /* 0x0000300028107890 */ /* 0x000fc4000fffe03f */
[----:B------:R-:W-:Y:S02]  /*f400*/  UIADD3 UR48, UR40, 0x4000, URZ ;  /* 0x0000400028307890 */ /* 0x000fe4000fffe03f */
[----:B------:R1:W-:Y:S01]  /*f410*/  UTMALDG.4D [UR40], [UR6], desc[UR8] ;  /* 0x00000828060075b4 */ /* 0x0003e20008019000 */
[----:B------:R-:W-:Y:S01]  /*f420*/  UMOV UR33, UR41 ;  /* 0x0000002900217c82 */ /* 0x000fe20008000000 */
[----:B------:R-:W-:Y:S01]  /*f430*/  UMOV UR35, UR43 ;  /* 0x0000002b00237c82 */ /* 0x000fe20008000000 */
        /* <DEDUP_REMOVED lines=17> */
.L_x_86:
[----:B------:R-:W-:Y:S05]  /*f550*/  BSYNC B0 ;  /* 0x0000000000007941 */ /* 0x000fea0003800000 */
.L_x_85:
[----:B------:R-:W-:Y:S01]  /*f560*/  BSSY B0, `(.L_x_90) ;  /* 0x0000043000007945 */ /* 0x000fe20003800000 */
[----:B------:R-:W-:-:S03]  /*f570*/  MOV R8, RZ ;  /* 0x000000ff00087202 */ /* 0x000fc60000000f00 */
[----:B------:R-:W-:Y:S05]  /*f580*/  @!P4 BRA `(.L_x_91) ;  /* 0x000000040000c947 */ /* 0x000fea0003800000 */
[----:B------:R-:W1:Y:S01]  /*f590*/  S2R R4, SR_CgaCtaId ;  /* 0x0000000000047919 */ /* 0x000e620000008800 */
[----:B------:R-:W-:-:S04]  /*f5a0*/  MOV R3, 0x400 ;  /* 0x0000040000037802 */ /* 0x000fc80000000f00 */
[----:B-1----:R-:W-:Y:S01]  /*f5b0*/  LEA R5, R4, R3, 0x18 ;  /* 0x0000000304057211 */ /* 0x002fe200078ec0ff */
[----:B------:R-:W-:-:S03]  /*f5c0*/  IMAD.MOV.U32 R4, RZ, RZ, 0x1 ;  /* 0x00000001ff047424 */ /* 0x000fc600078e00ff */
[----:B------:R-:W-:Y:S02]  /*f5d0*/  LEA R3, R2, R5, 0x3 ;  /* 0x0000000502037211 */ /* 0x000fe400078e18ff */
[----:B------:R-:W-:-:S04]  /*f5e0*/  SHF.L.U32 R4, R4, 0x1f, RZ ;  /* 0x0000001f04047819 */ /* 0x000fc800000006ff */
[----:B------:R-:W1:Y:S02]  /*f5f0*/  SYNCS.PHASECHK.TRANS64.TRYWAIT P0, [R3+URZ+0x3c028], R4 ;  /* 0x03c02804030075a7 */ /* 0x000e64000800017f */
[----:B-1----:R-:W-:Y:S05]  /*f600*/  @!P0 BRA `(.L_x_92) ;  /* 0x0000001000508947 */ /* 0x002fea0003800000 */
.L_x_117:
        /* <DEDUP_REMOVED lines=8> */
.L_x_93:
[----:B------:R-:W-:-:S04]  /*f690*/  LOP3.LUT P0, RZ, R0, 0x1f, RZ, 0xc0, !PT ;  /* 0x0000001f00ff7812 */ /* 0x000fc8000780c0ff */
[----:B------:R-:W-:-:S13]  /*f6a0*/  PLOP3.LUT P0, PT, P0, P2, PT, 0x2a, 0x0 ;  /* 0x000000000000781c */ /* 0x000fda0000704572 */
[----:B------:R-:W-:Y:S05]  /*f6b0*/  @P0 BRA `(.L_x_94) ;  /* 0x0000000000040947 */ /* 0x000fea0003800000 */
[----:B------:R-:W-:Y:S01]  /*f6c0*/  BPT.TRAP 0x1 ;  /* 0x000000040000795c */ /* 0x000fe20000300000 */
.L_x_94:
[C---:B------:R-:W-:Y:S01]  /*f6d0*/  IMAD R5, R2.reuse, 0xa000, R5 ;  /* 0x0000a00002057824 */ /* 0x040fe200078e0205 */
[----:B------:R-:W-:Y:S01]  /*f6e0*/  R2UR UR41, R3 ;  /* 0x00000000032972ca */ /* 0x000fe200000e0000 */
[----:B------:R-:W-:Y:S01]  /*f6f0*/  ULDC.64 UR6, c[0x0][0x198] ;  /* 0x0000660000067ab9 */ /* 0x000fe20000000a00 */
[----:B------:R-:W-:Y:S01]  /*f700*/  UMOV UR43, URZ ;  /* 0x0000003f002b7c82 */ /* 0x000fe20008000000 */
[----:B------:R-:W-:Y:S01]  /*f710*/  UIADD3 UR6, UP0, UR6, 0x2f0, URZ ;  /* 0x000002f006067890 */ /* 0x000fe2000ff1e03f */
[----:B------:R-:W-:Y:S01]  /*f720*/  R2UR UR48, R5 ;  /* 0x00000000053072ca */ /* 0x000fe200000e0000 */
[----:B------:R-:W-:Y:S01]  /*f730*/  UMOV UR8, 0x0 ;  /* 0x0000000000087882 */ /* 0x000fe20000000000 */
[----:B------:R-:W-:Y:S01]  /*f740*/  UMOV UR9, 0x10000000 ;  /* 0x1000000000097882 */ /* 0x000fe20000000000 */
[----:B------:R-:W-:Y:S01]  /*f750*/  UIADD3.X UR7, URZ, UR7, URZ, UP0, !UPT ;  /* 0x000000073f077290 */ /* 0x000fe200087fe43f */
[----:B------:R-:W-:Y:S01]  /*f760*/  MOV R8, 0x1 ;  /* 0x0000000100087802 */ /* 0x000fe20000000f00 */
[----:B------:R-:W-:Y:S01]  /*f770*/  UMOV UR42, URZ ;  /* 0x0000003f002a7c82 */ /* 0x000fe20008000000 */
[----:B------:R-:W-:Y:S01]  /*f780*/  UMOV UR44, UR52 ;  /* 0x00000034002c7c82 */ /* 0x000fe20008000000 */
[----:B------:R-:W-:Y:S01]  /*f790*/  UMOV UR45, UR53 ;  /* 0x00000035002d7c82 */ /* 0x000fe20008000000 */
[----:B------:R-:W-:Y:S01]  /*f7a0*/  UMOV UR34, 0x20 ;  /* 0x0000002000227882 */ /* 0x000fe20000000000 */
[----:B------:R-:W-:Y:S01]  /*f7b0*/  UIADD3 UR41, UR41, 0x3c000, URZ ;  /* 0x0003c00029297890 */ /* 0x000fe2000fffe03f */
[----:B------:R-:W-:Y:S01]  /*f7c0*/  IADD3 R2, R2, 0x1, RZ ;  /* 0x0000000102027810 */ /* 0x000fe20007ffe0ff */
[----:B------:R-:W-:Y:S01]  /*f7d0*/  UMOV UR36, UR52 ;  /* 0x0000003400247c82 */ /* 0x000fe20008000000 */
[----:B------:R-:W-:Y:S01]  /*f7e0*/  UMOV UR37, UR53 ;  /* 0x0000003500257c82 */ /* 0x000fe20008000000 */
[----:B------:R-:W-:-:S02]  /*f7f0*/  UIADD3 UR40, UR48, 0xa000, URZ ;  /* 0x0000a00030287890 */ /* 0x000fc4000fffe03f */
        /* <DEDUP_REMOVED lines=25> */
.L_x_91:
[----:B------:R-:W-:Y:S05]  /*f990*/  BSYNC B0 ;  /* 0x0000000000007941 */ /* 0x000fea0003800000 */
.L_x_90:
[----:B------:R-:W-:-:S04]  /*f9a0*/  MOV R3, UR4 ;  /* 0x0000000400037c02 */ /* 0x000fc80008000f00 */
[----:B------:R-:W-:-:S13]  /*f9b0*/  ISETP.GE.AND P0, PT, R3, 0x2, PT ;  /* 0x000000020300780c */ /* 0x000fda0003f06270 */
[----:B------:R-:W-:Y:S05]  /*f9c0*/  @!P0 EXIT ;  /* 0x000000000000894d */ /* 0x000fea0003800000 */
[----:B------:R-:W-:Y:S01]  /*f9d0*/  USHF.L.U32 UR6, UR4, 0x1, URZ ;  /* 0x0000000104067899 */ /* 0x000fe2000800063f */
[----:B------:R-:W-:Y:S01]  /*f9e0*/  LOP3.LUT P0, RZ, R0, 0x1f, RZ, 0xc0, !PT ;  /* 0x0000001f00ff7812 */ /* 0x000fe2000780c0ff */
[----:B------:R-:W-:Y:S01]  /*f9f0*/  BSSY B0, `(.L_x_95) ;  /* 0x000008f000007945 */ /* 0x000fe20003800000 */
[----:B------:R-:W-:Y:S02]  /*fa00*/  MOV R3, UR5 ;  /* 0x0000000500037c02 */ /* 0x000fe40008000f00 */
[----:B------:R-:W-:Y:S02]  /*fa10*/  PLOP3.LUT P0, PT, P0, P2, PT, 0x2a, 0x0 ;  /* 0x000000000000781c */ /* 0x000fe40000704572 */
[----:B------:R-:W-:Y:S02]  /*fa20*/  LOP3.LUT R3, R3, 0x2, RZ, 0xfc, !PT ;  /* 0x0000000203037812 */ /* 0x000fe400078efcff */
[----:B------:R-:W-:Y:S02]  /*fa30*/  MOV R0, 0x1 ;  /* 0x0000000100007802 */ /* 0x000fe40000000f00 */
[----:B------:R-:W-:-:S07]  /*fa40*/  MOV R9, UR6 ;  /* 0x0000000600097c02 */ /* 0x000fce0008000f00 */
.L_x_106:
[----:B------:R-:W-:Y:S04]  /*fa50*/  BSSY B1, `(.L_x_96) ;  /* 0x0000041000017945 */ /* 0x000fe80003800000 */
[----:B------:R-:W-:Y:S05]  /*fa60*/  @!P3 BRA `(.L_x_97) ;  /* 0x0000000000fcb947 */ /* 0x000fea0003800000 */
[----:B------:R-:W1:Y:S01]  /*fa70*/  S2R R5, SR_CgaCtaId ;  /* 0x0000000000057919 */ /* 0x000e620000008800 */
[----:B------:R-:W-:-:S04]  /*fa80*/  MOV R4, 0x400 ;  /* 0x0000040000047802 */ /* 0x000fc80000000f00 */
[----:B-1----:R-:W-:Y:S02]  /*fa90*/  LEA R5, R5, R4, 0x18 ;  /* 0x0000000405057211 */ /* 0x002fe400078ec0ff */
[----:B------:R-:W-:Y:S02]  /*faa0*/  SHF.L.U32 R4, R0, 0x1f, RZ ;  /* 0x0000001f00047819 */ /* 0x000fe400000006ff */
[----:B------:R-:W-:-:S04]  /*fab0*/  LEA R7, R2, R5, 0x3 ;  /* 0x0000000502077211 */ /* 0x000fc800078e18ff */
[----:B------:R-:W1:Y:S02]  /*fac0*/  SYNCS.PHASECHK.TRANS64.TRYWAIT P4, [R7+URZ+0x3c028], R4 ;  /* 0x03c02804070075a7 */ /* 0x000e64000808017f */
[----:B-1----:R-:W-:Y:S05]  /*fad0*/  @!P4 BRA `(.L_x_98) ;  /* 0x0000000c0030c947 */ /* 0x002fea0003800000 */
.L_x_118:
[----:B-1----:R-:W-:-:S04]  /*fae0*/  @P2 MOV R4, 0xa000 ;  /* 0x0000a00000042802 */ /* 0x002fc80000000f00 */
[----:B------:R1:W-:Y:S02]  /*faf0*/  @P2 SYNCS.ARRIVE.TRANS64 RZ, [R7+URZ+0x3c000], R4 ;  /* 0x03c0000407ff29a7 */ /* 0x0003e4000800003f */
[----:B-1----:R-:W-:-:S04]  /*fb00*/  PRMT R4, R3, 0x9910, RZ ;  /* 0x0000991003047816 */ /* 0x002fc800000000ff */
[----:B------:R-:W-:-:S13]  /*fb10*/  ISETP.NE.AND P4, PT, R4, 0x2, PT ;  /* 0x000000020400780c */ /* 0x000fda0003f85270 */
[----:B------:R-:W-:Y:S05]  /*fb20*/  @P4 BRA `(.L_x_99) ;  /* 0x0000000000044947 */ /* 0x000fea0003800000 */
[----:B------:R-:W-:Y:S01]  /*fb30*/  BPT.TRAP 0x1 ;  /* 0x000000040000795c */ /* 0x000fe20000300000 */
.L_x_99:
[----:B------:R-:W-:Y:S05]  /*fb40*/  @P0 BRA `(.L_x_100) ;  /* 0x0000000000040947 */ /* 0x000fea0003800000 */
[----:B------:R-:W-:Y:S01]  /*fb50*/  BPT.TRAP 0x1 ;  /* 0x000000040000795c */ /* 0x000fe20000300000 */
.L_x_100:
[----:B------:R-:W-:Y:S01]  /*fb60*/  IMAD R5, R2, 0xa000, R5 ;  /* 0x0000a00002057824 */ /* 0x000fe200078e0205 */
[----:B------:R-:W-:Y:S01]  /*fb70*/  R2UR UR49, R7 ;  /* 0x00000000073172ca */ /* 0x000fe200000e0000 */
[----:B------:R-:W-:Y:S01]  /*fb80*/  ULDC.64 UR6, c[0x0][0x198] ;  /* 0x0000660000067ab9 */ /* 0x000fe20000000a00 */
[----:B------:R-:W-:Y:S01]  /*fb90*/  R2UR UR51, R8 ;  /* 0x00000000083372ca */ /* 0x000fe200000e0000 */
[----:B------:R-:W-:Y:S01]  /*fba0*/  UIADD3 UR6, UP0, UR6, 0x1f0, URZ ;  /* 0x000001f006067890 */ /* 0x000fe2000ff1e03f */
[----:B------:R-:W-:Y:S01]  /*fbb0*/  R2UR UR16, R5 ;  /* 0x00000000051072ca */ /* 0x000fe200000e0000 */
[----:B------:R-:W-:Y:S01]  /*fbc0*/  UMOV UR8, 0x0 ;  /* 0x0000000000087882 */ /* 0x000fe20000000000 */
[----:B------:R-:W-:Y:S01]  /*fbd0*/  UMOV UR9, 0x10000000 ;  /* 0x1000000000097882 */ /* 0x000fe20000000000 */
[----:B------:R-:W-:Y:S01]  /*fbe0*/  UIADD3.X UR7, URZ, UR7, URZ, UP0, !UPT ;  /* 0x000000073f077290 */ /* 0x000fe200087fe43f */
[----:B------:R-:W-:Y:S01]  /*fbf0*/  IADD3 R2, R2, 0x1, RZ ;  /* 0x0000000102027810 */ /* 0x000fe20007ffe0ff */
[----:B------:R-:W-:Y:S01]  /*fc00*/  UMOV UR50, URZ ;  /* 0x0000003f00327c82 */ /* 0x000fe20008000000 */
[----:B------:R-:W-:Y:S01]  /*fc10*/  UMOV UR42, 0x20 ;  /* 0x00000020002a7882 */ /* 0x000fe20000000000 */
[----:B------:R-:W-:Y:S01]  /*fc20*/  UMOV UR44, UR52 ;  /* 0x00000034002c7c82 */ /* 0x000fe20008000000 */
[----:B------:R-:W-:Y:S01]  /*fc30*/  UMOV UR45, UR53 ;  /* 0x00000035002d7c82 */ /* 0x000fe20008000000 */
[----:B------:R-:W-:Y:S01]  /*fc40*/  UIADD3 UR49, UR49, 0x3c000, URZ ;  /* 0x0003c00031317890 */ /* 0x000fe2000fffe03f */
[----:B------:R-:W-:Y:S01]  /*fc50*/  ISETP.NE.AND P4, PT, R2, 0x5, PT ;  /* 0x000000050200780c */ /* 0x000fe20003f85270 */
[----:B------:R-:W-:-:S02]  /*fc60*/  USHF.L.U32 UR51, UR51, 0x7, URZ ;  /* 0x0000000733337899 */ /* 0x000fc4000800063f */
[----:B------:R-:W-:Y:S01]  /*fc70*/  UIADD3 UR48, UR16, 0xa000, URZ ;  /* 0x0000a00010307890 */ /* 0x000fe2000fffe03f */
[----:B------:R-:W-:Y:S01]  /*fc80*/  SEL R5, RZ, 0x1, P4 ;  /* 0x00000001ff057807 */ /* 0x000fe20002000000 */
[----:B------:R-:W-:Y:S01]  /*fc90*/  UIADD3 UR40, UR16, 0xc000, URZ ;  /* 0x0000c00010287890 */ /* 0x000fe2000fffe03f */
[----:B------:R-:W-:Y:S01]  /*fca0*/  SEL R2, R2, RZ, P4 ;  /* 0x000000ff02027207 */ /* 0x000fe20002000000 */
[----:B------:R-:W-:Y:S01]  /*fcb0*/  UIADD3 UR32, UR16, 0xe000, URZ ;  /* 0x0000e00010207890 */ /* 0x000fe2000fffe03f */
[----:B------:R-:W-:Y:S01]  /*fcc0*/  LOP3.LUT R0, R0, R5, RZ, 0x3c, !PT ;  /* 0x0000000500007212 */ /* 0x000fe200078e3cff */
        /* <DEDUP_REMOVED lines=25> */
.L_x_97:
[----:B------:R-:W-:Y:S05]  /*fe60*/  BSYNC B1 ;  /* 0x0000000000017941 */ /* 0x000fea0003800000 */
.L_x_96:
[----:B------:R-:W-:Y:S01]  /*fe70*/  ISETP.LT.OR P4, PT, R9, 0x4, !P3 ;  /* 0x000000040900780c */ /* 0x000fe20005f81670 */
[----:B------:R-:W-:-:S12]  /*fe80*/  BSSY B1, `(.L_x_101) ;  /* 0x0000042000017945 */ /* 0x000fd80003800000 */
[----:B------:R-:W-:Y:S05]  /*fe90*/  @P4 BRA `(.L_x_102) ;  /* 0x0000000400004947 */ /* 0x000fea0003800000 */
[----:B------:R-:W1:Y:S01]  /*fea0*/  S2R R5, SR_CgaCtaId ;  /* 0x0000000000057919 */ /* 0x000e620000008800 */
[----:B------:R-:W-:Y:S02]  /*feb0*/  MOV R4, 0x400 ;  /* 0x0000040000047802 */ /* 0x000fe40000000f00 */
[----:B------:R-:W-:Y:S02]  /*fec0*/  SHF.L.U32 R7, R0, 0x1f, RZ ;  /* 0x0000001f00077819 */ /* 0x000fe400000006ff */
[----:B-1----:R-:W-:-:S04]  /*fed0*/  LEA R5, R5, R4, 0x18 ;  /* 0x0000000405057211 */ /* 0x002fc800078ec0ff */
[----:B------:R-:W-:-:S04]  /*fee0*/  LEA R4, R2, R5, 0x3 ;  /* 0x0000000502047211 */ /* 0x000fc800078e18ff */
[----:B------:R-:W1:Y:S02]  /*fef0*/  SYNCS.PHASECHK.TRANS64.TRYWAIT P4, [R4+URZ+0x3c028], R7 ;  /* 0x03c02807040075a7 */ /* 0x000e64000808017f */
[----:B-1----:R-:W-:Y:S05]  /*ff00*/  @!P4 BRA `(.L_x_103) ;  /* 0x000000080038c947 */ /* 0x002fea0003800000 */
.L_x_119:
[----:B------:R-:W-:Y:S02]  /*ff10*/  PRMT R6, R3, 0x9910, RZ ;  /* 0x0000991003067816 */ /* 0x000fe400000000ff */
[----:B-1----:R-:W-:Y:S02]  /*ff20*/  @P1 MOV R7, 0xa000 ;  /* 0x0000a00000071802 */ /* 0x002fe40000000f00 */
[----:B------:R-:W-:Y:S02]  /*ff30*/  ISETP.NE.AND P4, PT, R6, 0x2, PT ;  /* 0x000000020600780c */ /* 0x000fe40003f85270 */
[----:B------:R1:W-:Y:S11]  /*ff40*/  @P1 SYNCS.ARRIVE.TRANS64 RZ, [R4+URZ+0x3c000], R7 ;  /* 0x03c0000704ff19a7 */ /* 0x0003f6000800003f */
[----:B-1----:R-:W-:Y:S05]  /*ff50*/  @P4 BRA `(.L_x_104) ;  /* 0x0000000000044947 */ /* 0x002fea0003800000 */
[----:B------:R-:W-:Y:S01]  /*ff60*/  BPT.TRAP 0x1 ;  /* 0x000000040000795c */ /* 0x000fe20000300000 */
.L_x_104:
[----:B------:R-:W-:Y:S05]  /*ff70*/  @P0 BRA `(.L_x_105) ;  /* 0x0000000000040947 */ /* 0x000fea0003800000 */
[----:B------:R-:W-:Y:S01]  /*ff80*/  BPT.TRAP 0x1 ;  /* 0x000000040000795c */ /* 0x000fe20000300000 */
.L_x_105:
        /* <DEDUP_REMOVED lines=16> */
[----:B------:R-:W-:Y:S01]  /*10090*/  USHF.L.U32 UR51, UR51, 0x7, URZ ;  /* 0x0000000733337899 */ /* 0x000fe2000800063f */
[----:B------:R-:W-:Y:S01]  /*100a0*/  IADD3 R8, R8, 0x1, RZ ;  /* 0x0000000108087810 */ /* 0x000fe20007ffe0ff */
[----:B------:R-:W-:Y:S01]  /*100b0*/  UIADD3 UR48, UR16, 0xa000, URZ ;  /* 0x0000a00010307890 */ /* 0x000fe2000fffe03f */
[----:B------:R-:W-:Y:S01]  /*100c0*/  SEL R5, RZ, 0x1, P4 ;  /* 0x00000001ff057807 */ /* 0x000fe20002000000 */
[----:B------:R-:W-:Y:S01]  /*100d0*/  UIADD3 UR40, UR16, 0xc000, URZ ;  /* 0x0000c00010287890 */ /* 0x000fe2000fffe03f */
[----:B------:R-:W-:Y:S01]  /*100e0*/  SEL R2, R2, RZ, P4 ;  /* 0x000000ff02027207 */ /* 0x000fe20002000000 */
[----:B------:R-:W-:Y:S01]  /*100f0*/  UIADD3 UR32, UR16, 0xe000, URZ ;  /* 0x0000e00010207890 */ /* 0x000fe2000fffe03f */
[----:B------:R-:W-:Y:S01]  /*10100*/  LOP3.LUT R0, R0, R5, RZ, 0x3c, !PT ;  /* 0x0000000500007212 */ /* 0x000fe200078e3cff */
[----:B------:R-:W-:-:S02]  /*10110*/  UIADD3 UR24, UR16, 0x10000, URZ ;  /* 0x0001000010187890 */ /* 0x000fc4000fffe03f */
        /* <DEDUP_REMOVED lines=24> */
.L_x_102:
[----:B------:R-:W-:Y:S05]  /*102a0*/  BSYNC B1 ;  /* 0x0000000000017941 */ /* 0x000fea0003800000 */
.L_x_101:
[C---:B------:R-:W-:Y:S02]  /*102b0*/  ISETP.GT.AND P4, PT, R9.reuse, 0x4, PT ;  /* 0x000000040900780c */ /* 0x040fe40003f84270 */
[----:B------:R-:W-:-:S11]  /*102c0*/  IADD3 R9, R9, -0x2, RZ ;  /* 0xfffffffe09097810 */ /* 0x000fd60007ffe0ff */
[----:B------:R-:W-:Y:S05]  /*102d0*/  @P4 BRA `(.L_x_106) ;  /* 0xfffffff400dc4947 */ /* 0x000fea000383ffff */
[----:B------:R-:W-:Y:S05]  /*102e0*/  BSYNC B0 ;  /* 0x0000000000007941 */ /* 0x000fea0003800000 */
.L_x_95:
[----:B------:R-:W-:Y:S05]  /*102f0*/  EXIT ;  /* 0x000000000000794d */ /* 0x000fea0003800000 */
.L_x_15:
[----:B-1----:R-:W-:-:S04]  /*10300*/  MOV R5, UR6 ;  /* 0x0000000600057c02 */ /* 0x002fc80008000f00 */
[----:B------:R1:W2:Y:S03]  /*10310*/  SYNCS.PHASECHK.TRANS64.TRYWAIT P1, [R5+URZ+0x3c050], R6 ;  /* 0x03c05006050075a7 */ /* 0x0002a6000802017f */
[----:B--2---:R-:W-:Y:S05]  /*10320*/  @!P1 NANOSLEEP.SYNCS 0x989680 ;  /* 0x009896800000995d */ /* 0x004fea0003900000 */
[----:B------:R-:W2:Y:S02]  /*10330*/  @!P1 SYNCS.PHASECHK.TRANS64 P1, [R5+URZ+0x3c050], R6 ;  /* 0x03c05006050095a7 */ /* 0x000ea4000802007f */
[----:B--2---:R-:W-:Y:S05]  /*10340*/  @!P1 BRA `(.L_x_15) ;  /* 0xfffffffc00ec9947 */ /* 0x004fea000383ffff */
[----:B------:R-:W-:Y:S05]  /*10350*/  BRA `(.L_x_107) ;  /* 0xffffff0800ec7947 */ /* 0x000fea000383ffff */
.L_x_17:
[----:B--2---:R-:W-:-:S04]  /*10360*/  MOV R2, UR36 ;  /* 0x0000002400027c02 */ /* 0x004fc80008000f00 */
[----:B------:R2:W3:Y:S03]  /*10370*/  SYNCS.PHASECHK.TRANS64.TRYWAIT P1, [R2+URZ+0x3c000], R9 ;  /* 0x03c00009020075a7 */ /* 0x0004e6000802017f */
[----:B---3--:R-:W-:Y:S05]  /*10380*/  @!P1 NANOSLEEP.SYNCS 0x989680 ;  /* 0x009896800000995d */ /* 0x008fea0003900000 */
[----:B------:R-:W3:Y:S02]  /*10390*/  @!P1 SYNCS.PHASECHK.TRANS64 P1, [R2+URZ+0x3c000], R9 ;  /* 0x03c00009020095a7 */ /* 0x000ee4000802007f */
[----:B---3--:R-:W-:Y:S05]  /*103a0*/  @!P1 BRA `(.L_x_17) ;  /* 0xfffffffc00ec9947 */ /* 0x008fea000383ffff */
[----:B------:R-:W-:Y:S05]  /*103b0*/  BRA `(.L_x_108) ;  /* 0xffffff0800f87947 */ /* 0x000fea000383ffff */
.L_x_18:
[----:B-1----:R-:W-:-:S04]  /*103c0*/  IMAD.U32 R5, RZ, RZ, UR7 ;  /* 0x00000007ff057e24 */ /* 0x002fc8000f8e00ff */
[----:B------:R1:W2:Y:S03]  /*103d0*/  SYNCS.PHASECHK.TRANS64.TRYWAIT P1, [R5+URZ+-0x8], R2 ;  /* 0xfffff802050075a7 */ /* 0x0002a6000802017f */
[----:B--2---:R-:W-:Y:S05]  /*103e0*/  @!P1 NANOSLEEP.SYNCS 0x989680 ;  /* 0x009896800000995d */ /* 0x004fea0003900000 */
[----:B------:R-:W2:Y:S02]  /*103f0*/  @!P1 SYNCS.PHASECHK.TRANS64 P1, [R5+URZ+-0x8], R2 ;  /* 0xfffff802050095a7 */ /* 0x000ea4000802007f */
[----:B--2---:R-:W-:Y:S05]  /*10400*/  @!P1 BRA `(.L_x_18) ;  /* 0xfffffffc00ec9947 */ /* 0x004fea000383ffff */
[----:B------:R-:W-:Y:S05]  /*10410*/  BRA `(.L_x_109) ;  /* 0xffffff0800f47947 */ /* 0x000fea000383ffff */
.L_x_20:
[----:B-1----:R-:W-:-:S04]  /*10420*/  MOV R12, UR36 ;  /* 0x00000024000c7c02 */ /* 0x002fc80008000f00 */
[----:B------:R1:W2:Y:S03]  /*10430*/  SYNCS.PHASECHK.TRANS64.TRYWAIT P1, [R12+URZ+0x3c008], R9 ;  /* 0x03c008090c0075a7 */ /* 0x0002a6000802017f */
[----:B--2---:R-:W-:Y:S05]  /*10440*/  @!P1 NANOSLEEP.SYNCS 0x989680 ;  /* 0x009896800000995d */ /* 0x004fea0003900000 */
[----:B------:R-:W2:Y:S02]  /*10450*/  @!P1 SYNCS.PHASECHK.TRANS64 P1, [R12+URZ+0x3c008], R9 ;  /* 0x03c008090c0095a7 */ /* 0x000ea4000802007f */
[----:B--2---:R-:W-:Y:S05]  /*10460*/  @!P1 BRA `(.L_x_20) ;  /* 0xfffffffc00ec9947 */ /* 0x004fea000383ffff */
[----:B------:R-:W-:Y:S05]  /*10470*/  BRA `(.L_x_110) ;  /* 0xffffff3800f07947 */ /* 0x000fea000383ffff */
.L_x_25:
[----:B-1----:R-:W-:-:S04]  /*10480*/  MOV R7, UR10 ;  /* 0x0000000a00077c02 */ /* 0x002fc80008000f00 */
[----:B------:R1:W2:Y:S03]  /*10490*/  SYNCS.PHASECHK.TRANS64.TRYWAIT P2, [R7+URZ+0x3c000], R6 ;  /* 0x03c00006070075a7 */ /* 0x0002a6000804017f */
[----:B--2---:R-:W-:Y:S05]  /*104a0*/  @!P2 NANOSLEEP.SYNCS 0x989680 ;  /* 0x009896800000a95d */ /* 0x004fea0003900000 */
[----:B------:R-:W2:Y:S02]  /*104b0*/  @!P2 SYNCS.PHASECHK.TRANS64 P2, [R7+URZ+0x3c000], R6 ;  /* 0x03c000060700a5a7 */ /* 0x000ea4000804007f */
[----:B--2---:R-:W-:Y:S05]  /*104c0*/  @!P2 BRA `(.L_x_25) ;  /* 0xfffffffc00eca947 */ /* 0x004fea000383ffff */
[----:B------:R-:W-:Y:S05]  /*104d0*/  BRA `(.L_x_111) ;  /* 0xffffff4800707947 */ /* 0x000fea000383ffff */
.L_x_29:
[----:B-1----:R-:W-:-:S04]  /*104e0*/  MOV R10, UR10 ;  /* 0x0000000a000a7c02 */ /* 0x002fc80008000f00 */
[----:B------:R1:W2:Y:S03]  /*104f0*/  SYNCS.PHASECHK.TRANS64.TRYWAIT P2, [R10+URZ+0x3c000], R71 ;  /* 0x03c000470a0075a7 */ /* 0x0002a6000804017f */
[----:B--2---:R-:W-:Y:S05]  /*10500*/  @!P2 NANOSLEEP.SYNCS 0x989680 ;  /* 0x009896800000a95d */ /* 0x004fea0003900000 */
[----:B------:R-:W2:Y:S02]  /*10510*/  @!P2 SYNCS.PHASECHK.TRANS64 P2, [R10+URZ+0x3c000], R71 ;  /* 0x03c000470a00a5a7 */ /* 0x000ea4000804007f */
[----:B--2---:R-:W-:Y:S05]  /*10520*/  @!P2 BRA `(.L_x_29) ;  /* 0xfffffffc00eca947 */ /* 0x004fea000383ffff */
[----:B------:R-:W-:Y:S05]  /*10530*/  BRA `(.L_x_28) ;  /* 0xffffff7000807947 */ /* 0x000fea000383ffff */
.L_x_37:
[----:B-1----:R-:W-:-:S04]  /*10540*/  MOV R7, UR10 ;  /* 0x0000000a00077c02 */ /* 0x002fc80008000f00 */
[----:B------:R1:W2:Y:S03]  /*10550*/  SYNCS.PHASECHK.TRANS64.TRYWAIT P2, [R7+URZ+0x3c000], R6 ;  /* 0x03c00006070075a7 */ /* 0x0002a6000804017f */
[----:B--2---:R-:W-:Y:S05]  /*10560*/  @!P2 NANOSLEEP.SYNCS 0x989680 ;  /* 0x009896800000a95d */ /* 0x004fea0003900000 */
[----:B------:R-:W2:Y:S02]  /*10570*/  @!P2 SYNCS.PHASECHK.TRANS64 P2, [R7+URZ+0x3c000], R6 ;  /* 0x03c000060700a5a7 */ /* 0x000ea4000804007f */
[----:B--2---:R-:W-:Y:S05]  /*10580*/  @!P2 BRA `(.L_x_37) ;  /* 0xfffffffc00eca947 */ /* 0x004fea000383ffff */
[----:B------:R-:W-:Y:S05]  /*10590*/  BRA `(.L_x_112) ;  /* 0xffffff80003c7947 */ /* 0x000fea000383ffff */
.L_x_41:
[----:B-1----:R-:W-:-:S04]  /*105a0*/  MOV R10, UR10 ;  /* 0x0000000a000a7c02 */ /* 0x002fc80008000f00 */
[----:B------:R1:W2:Y:S03]  /*105b0*/  SYNCS.PHASECHK.TRANS64.TRYWAIT P2, [R10+URZ+0x3c000], R15 ;  /* 0x03c0000f0a0075a7 */ /* 0x0002a6000804017f */
[----:B--2---:R-:W-:Y:S05]  /*105c0*/  @!P2 NANOSLEEP.SYNCS 0x989680 ;  /* 0x009896800000a95d */ /* 0x004fea0003900000 */
[----:B------:R-:W2:Y:S02]  /*105d0*/  @!P2 SYNCS.PHASECHK.TRANS64 P2, [R10+URZ+0x3c000], R15 ;  /* 0x03c0000f0a00a5a7 */ /* 0x000ea4000804007f */
[----:B--2---:R-:W-:Y:S05]  /*105e0*/  @!P2 BRA `(.L_x_41) ;  /* 0xfffffffc00eca947 */ /* 0x004fea000383ffff */
[----:B------:R-:W-:Y:S05]  /*105f0*/  BRA `(.L_x_40) ;  /* 0xffffffb000c87947 */ /* 0x000fea000383ffff */
.L_x_57:
[----:B--2---:R-:W-:-:S04]  /*10600*/  MOV R3, UR7 ;  /* 0x0000000700037c02 */ /* 0x004fc80008000f00 */
[----:B------:R2:W3:Y:S03]  /*10610*/  SYNCS.PHASECHK.TRANS64.TRYWAIT P0, [R3+URZ+0x8], R0 ;  /* 0x00000800030075a7 */ /* 0x0004e6000800017f */
[----:B---3--:R-:W-:Y:S05]  /*10620*/  @!P0 NANOSLEEP.SYNCS 0x989680 ;  /* 0x009896800000895d */ /* 0x008fea0003900000 */
[----:B------:R-:W3:Y:S02]  /*10630*/  @!P0 SYNCS.PHASECHK.TRANS64 P0, [R3+URZ+0x8], R0 ;  /* 0x00000800030085a7 */ /* 0x000ee4000800007f */
[----:B---3--:R-:W-:Y:S05]  /*10640*/  @!P0 BRA `(.L_x_57) ;  /* 0xfffffffc00ec8947 */ /* 0x008fea000383ffff */
[----:B------:R-:W-:Y:S05]  /*10650*/  BRA `(.L_x_113) ;  /* 0xffffffc8008c7947 */ /* 0x000fea000383ffff */
.L_x_77:
[----:B-1----:R1:W2:Y:S02]  /*10660*/  SYNCS.PHASECHK.TRANS64.TRYWAIT P0, [R4+URZ+0x3c060], R3 ;  /* 0x03c06003040075a7 */ /* 0x0022a4000800017f */
[----:B--2---:R-:W-:Y:S05]  /*10670*/  @!P0 NANOSLEEP.SYNCS 0x989680 ;  /* 0x009896800000895d */ /* 0x004fea0003900000 */
[----:B------:R-:W2:Y:S02]  /*10680*/  @!P0 SYNCS.PHASECHK.TRANS64 P0, [R4+URZ+0x3c060], R3 ;  /* 0x03c06003040085a7 */ /* 0x000ea4000800007f */
[----:B--2---:R-:W-:Y:S05]  /*10690*/  @!P0 BRA `(.L_x_77) ;  /* 0xfffffffc00f08947 */ /* 0x004fea000383ffff */
[----:B------:R-:W-:Y:S05]  /*106a0*/  BRA `(.L_x_114) ;  /* 0xffffffe000d07947 */ /* 0x000fea000383ffff */
.L_x_82:
[----:B-1----:R1:W2:Y:S02]  /*106b0*/  SYNCS.PHASECHK.TRANS64.TRYWAIT P0, [R5+URZ+0x3c028], R2 ;  /* 0x03c02802050075a7 */ /* 0x0022a4000800017f */
[----:B--2---:R-:W-:Y:S05]  /*106c0*/  @!P0 NANOSLEEP.SYNCS 0x989680 ;  /* 0x009896800000895d */ /* 0x004fea0003900000 */
[----:B------:R-:W2:Y:S02]  /*106d0*/  @!P0 SYNCS.PHASECHK.TRANS64 P0, [R5+URZ+0x3c028], R2 ;  /* 0x03c02802050085a7 */ /* 0x000ea4000800007f */
[----:B--2---:R-:W-:Y:S05]  /*106e0*/  @!P0 BRA `(.L_x_82) ;  /* 0xfffffffc00f08947 */ /* 0x004fea000383ffff */
[----:B------:R-:W-:Y:S05]  /*106f0*/  BRA `(.L_x_115) ;  /* 0xffffffe400b87947 */ /* 0x000fea000383ffff */
.L_x_87:
[----:B-1----:R1:W2:Y:S02]  /*10700*/  SYNCS.PHASECHK.TRANS64.TRYWAIT P0, [R4+URZ+0x3c060], R5 ;  /* 0x03c06005040075a7 */ /* 0x0022a4000800017f */
[----:B--2---:R-:W-:Y:S05]  /*10710*/  @!P0 NANOSLEEP.SYNCS 0x989680 ;  /* 0x009896800000895d */ /* 0x004fea0003900000 */
[----:B------:R-:W2:Y:S02]  /*10720*/  @!P0 SYNCS.PHASECHK.TRANS64 P0, [R4+URZ+0x3c060], R5 ;  /* 0x03c06005040085a7 */ /* 0x000ea4000800007f */
[----:B--2---:R-:W-:Y:S05]  /*10730*/  @!P0 BRA `(.L_x_87) ;  /* 0xfffffffc00f08947 */ /* 0x004fea000383ffff */
[----:B------:R-:W-:Y:S05]  /*10740*/  BRA `(.L_x_116) ;  /* 0xffffffe800a47947 */ /* 0x000fea000383ffff */
.L_x_92:
[----:B-1----:R1:W2:Y:S02]  /*10750*/  SYNCS.PHASECHK.TRANS64.TRYWAIT P0, [R3+URZ+0x3c028], R4 ;  /* 0x03c02804030075a7 */ /* 0x0022a4000800017f */
[----:B--2---:R-:W-:Y:S05]  /*10760*/  @!P0 NANOSLEEP.SYNCS 0x989680 ;  /* 0x009896800000895d */ /* 0x004fea0003900000 */
[----:B------:R-:W2:Y:S02]  /*10770*/  @!P0 SYNCS.PHASECHK.TRANS64 P0, [R3+URZ+0x3c028], R4 ;  /* 0x03c02804030085a7 */ /* 0x000ea4000800007f */
[----:B--2---:R-:W-:Y:S05]  /*10780*/  @!P0 BRA `(.L_x_92) ;  /* 0xfffffffc00f08947 */ /* 0x004fea000383ffff */
[----:B------:R-:W-:Y:S05]  /*10790*/  BRA `(.L_x_117) ;  /* 0xffffffec009c7947 */ /* 0x000fea000383ffff */
.L_x_98:
[----:B-1----:R1:W2:Y:S02]  /*107a0*/  SYNCS.PHASECHK.TRANS64.TRYWAIT P4, [R7+URZ+0x3c028], R4 ;  /* 0x03c02804070075a7 */ /* 0x0022a4000808017f */
[----:B--2---:R-:W-:Y:S05]  /*107b0*/  @!P4 NANOSLEEP.SYNCS 0x989680 ;  /* 0x009896800000c95d */ /* 0x004fea0003900000 */
[----:B------:R-:W2:Y:S02]  /*107c0*/  @!P4 SYNCS.PHASECHK.TRANS64 P4, [R7+URZ+0x3c028], R4 ;  /* 0x03c028040700c5a7 */ /* 0x000ea4000808007f */
[----:B--2---:R-:W-:Y:S05]  /*107d0*/  @!P4 BRA `(.L_x_98) ;  /* 0xfffffffc00f0c947 */ /* 0x004fea000383ffff */
[----:B------:R-:W-:Y:S05]  /*107e0*/  BRA `(.L_x_118) ;  /* 0xfffffff000bc7947 */ /* 0x000fea000383ffff */
.L_x_103:
[----:B-1----:R1:W2:Y:S02]  /*107f0*/  SYNCS.PHASECHK.TRANS64.TRYWAIT P4, [R4+URZ+0x3c028], R7 ;  /* 0x03c02807040075a7 */ /* 0x0022a4000808017f */
[----:B--2---:R-:W-:Y:S05]  /*10800*/  @!P4 NANOSLEEP.SYNCS 0x989680 ;  /* 0x009896800000c95d */ /* 0x004fea0003900000 */
[----:B------:R-:W2:Y:S02]  /*10810*/  @!P4 SYNCS.PHASECHK.TRANS64 P4, [R4+URZ+0x3c028], R7 ;  /* 0x03c028070400c5a7 */ /* 0x000ea4000808007f */
[----:B--2---:R-:W-:Y:S05]  /*10820*/  @!P4 BRA `(.L_x_103) ;  /* 0xfffffffc00f0c947 */ /* 0x004fea000383ffff */
[----:B------:R-:W-:Y:S05]  /*10830*/  BRA `(.L_x_119) ;  /* 0xfffffff400b47947 */ /* 0x000fea000383ffff */
        .weak           $__internal_0_$__cuda_sm20_rcp_rn_f32_slowpath
        .type           $__internal_0_$__cuda_sm20_rcp_rn_f32_slowpath,@function
        .size           $__internal_0_$__cuda_sm20_rcp_rn_f32_slowpath,(.L_x_125 - $__internal_0_$__cuda_sm20_rcp_rn_f32_slowpath)
$__internal_0_$__cuda_sm20_rcp_rn_f32_slowpath:
[----:B------:R-:W-:Y:S01]  /*10840*/  SHF.L.U32 R0, R2, 0x1, RZ ;  /* 0x0000000102007819 */ /* 0x000fe200000006ff */
[----:B------:R-:W-:Y:S03]  /*10850*/  BSSY B2, `(.L_x_120) ;  /* 0x0000030000027945 */ /* 0x000fe60003800000 */
[----:B------:R-:W-:-:S04]  /*10860*/  SHF.R.U32.HI R18, RZ, 0x18, R0 ;  /* 0x00000018ff127819 */ /* 0x000fc80000011600 */
[----:B------:R-:W-:-:S13]  /*10870*/  ISETP.NE.U32.AND P0, PT, R18, RZ, PT ;  /* 0x000000ff1200720c */ /* 0x000fda0003f05070 */
[----:B------:R-:W-:Y:S05]  /*10880*/  @P0 BRA `(.L_x_121) ;  /* 0x0000000000280947 */ /* 0x000fea0003800000 */
[----:B------:R-:W-:-:S04]  /*10890*/  SHF.L.U32 R0, R2, 0x1, RZ ;  /* 0x0000000102007819 */ /* 0x000fc800000006ff */
[----:B------:R-:W-:-:S13]  /*108a0*/  ISETP.NE.AND P0, PT, R0, RZ, PT ;  /* 0x000000ff0000720c */ /* 0x000fda0003f05270 */
[----:B------:R-:W-:Y:S01]  /*108b0*/  @P0 FFMA R10, R2, 1.84467440737095516160e+19, RZ ;  /* 0x5f800000020a0823 */ /* 0x000fe200000000ff */
[----:B------:R-:W-:Y:S08]  /*108c0*/  @!P0 MUFU.RCP R3, R2 ;  /* 0x0000000200038308 */ /* 0x000ff00000001000 */
[----:B------:R-:W1:Y:S02]  /*108d0*/  @P0 MUFU.RCP R13, R10 ;  /* 0x0000000a000d0308 */ /* 0x000e640000001000 */
[----:B-1----:R-:W-:-:S04]  /*108e0*/  @P0 FFMA R0, R10, R13, -1 ;  /* 0xbf8000000a000423 */ /* 0x002fc8000000000d */
[----:B------:R-:W-:-:S04]  /*108f0*/  @P0 FADD.FTZ R0, -R0, -RZ ;  /* 0x800000ff00000221 */ /* 0x000fc80000010100 */
[----:B------:R-:W-:-:S04]  /*10900*/  @P0 FFMA R0, R13, R0, R13 ;  /* 0x000000000d000223 */ /* 0x000fc8000000000d */
[----:B------:R-:W-:Y:S01]  /*10910*/  @P0 FFMA R3, R0, 1.84467440737095516160e+19, RZ ;  /* 0x5f80000000030823 */ /* 0x000fe200000000ff */
[----:B------:R-:W-:Y:S06]  /*10920*/  BRA `(.L_x_122) ;  /* 0x0000000000887947 */ /* 0x000fec0003800000 */
.L_x_121:
[----:B------:R-:W-:-:S04]  /*10930*/  IADD3 R19, R18, -0xfd, RZ ;  /* 0xffffff0312137810 */ /* 0x000fc80007ffe0ff */
[----:B------:R-:W-:-:S13]  /*10940*/  ISETP.GT.U32.AND P0, PT, R19, 0x1, PT ;  /* 0x000000011300780c */ /* 0x000fda0003f04070 */
[----:B------:R-:W-:Y:S05]  /*10950*/  @P0 BRA `(.L_x_123) ;  /* 0x0000000000780947 */ /* 0x000fea0003800000 */
[----:B------:R-:W-:Y:S02]  /*10960*/  LOP3.LUT R0, R2, 0x7fffff, RZ, 0xc0, !PT ;  /* 0x007fffff02007812 */ /* 0x000fe400078ec0ff */
[----:B------:R-:W-:Y:S02]  /*10970*/  MOV R14, 0x3 ;  /* 0x00000003000e7802 */ /* 0x000fe40000000f00 */
[----:B------:R-:W-:Y:S02]  /*10980*/  LOP3.LUT R0, R0, 0x3f800000, RZ, 0xfc, !PT ;  /* 0x3f80000000007812 */ /* 0x000fe400078efcff */
[----:B------:R-:W-:Y:S02]  /*10990*/  SHF.L.U32 R14, R14, R19, RZ ;  /* 0x000000130e0e7219 */ /* 0x000fe400000006ff */
[----:B------:R-:W1:Y:S02]  /*109a0*/  MUFU.RCP R3, R0 ;  /* 0x0000000000037308 */ /* 0x000e640000001000 */
[----:B-1----:R-:W-:-:S04]  /*109b0*/  FFMA R10, R0, R3, -1 ;  /* 0xbf800000000a7423 */ /* 0x002fc80000000003 */
[----:B------:R-:W-:-:S04]  /*109c0*/  FADD.FTZ R10, -R10, -RZ ;  /* 0x800000ff0a0a7221 */ /* 0x000fc80000010100 */
[CCC-:B------:R-:W-:Y:S01]  /*109d0*/  FFMA.RM R12, R3.reuse, R10.reuse, R3.reuse ;  /* 0x0000000a030c7223 */ /* 0x1c0fe20000004003 */
[----:B------:R-:W-:-:S04]  /*109e0*/  FFMA.RP R13, R3, R10, R3 ;  /* 0x0000000a030d7223 */ /* 0x000fc80000008003 */
[C---:B------:R-:W-:Y:S02]  /*109f0*/  LOP3.LUT R3, R12.reuse, 0x7fffff, RZ, 0xc0, !PT ;  /* 0x007fffff0c037812 */ /* 0x040fe400078ec0ff */
[----:B------:R-:W-:Y:S02]  /*10a00*/  FSETP.NEU.FTZ.AND P0, PT, R12, R13, PT ;  /* 0x0000000d0c00720b */ /* 0x000fe40003f1d000 */
[----:B------:R-:W-:Y:S02]  /*10a10*/  LOP3.LUT R3, R3, 0x800000, RZ, 0xfc, !PT ;  /* 0x0080000003037812 */ /* 0x000fe400078efcff */
[----:B------:R-:W-:Y:S02]  /*10a20*/  SEL R10, RZ, 0xffffffff, !P0 ;  /* 0xffffffffff0a7807 */ /* 0x000fe40004000000 */
[----:B------:R-:W-:Y:S02]  /*10a30*/  LOP3.LUT R14, R14, R3, RZ, 0xc0, !PT ;  /* 0x000000030e0e7212 */ /* 0x000fe400078ec0ff */
[----:B------:R-:W-:-:S02]  /*10a40*/  IADD3 R10, -R10, RZ, RZ ;  /* 0x000000ff0a0a7210 */ /* 0x000fc40007ffe1ff */
[-C--:B------:R-:W-:Y:S02]  /*10a50*/  SHF.R.U32.HI R14, RZ, R19.reuse, R14 ;  /* 0x00000013ff0e7219 */ /* 0x080fe4000001160e */
[----:B------:R-:W-:Y:S02]  /*10a60*/  LOP3.LUT P1, RZ, R10, R19, R3, 0xf8, !PT ;  /* 0x000000130aff7212 */ /* 0x000fe4000782f803 */
[C---:B------:R-:W-:Y:S02]  /*10a70*/  LOP3.LUT P0, RZ, R14.reuse, 0x1, RZ, 0xc0, !PT ;  /* 0x000000010eff7812 */ /* 0x040fe4000780c0ff */
[----:B------:R-:W-:-:S04]  /*10a80*/  LOP3.LUT P2, RZ, R14, 0x2, RZ, 0xc0, !PT ;  /* 0x000000020eff7812 */ /* 0x000fc8000784c0ff */
[----:B------:R-:W-:Y:S02]  /*10a90*/  PLOP3.LUT P0, PT, P0, P1, P2, 0xe0, 0x0 ;  /* 0x000000000000781c */ /* 0x000fe40000703c20 */
[----:B------:R-:W-:Y:S02]  /*10aa0*/  LOP3.LUT P1, RZ, R2, 0x7fffff, RZ, 0xc0, !PT ;  /* 0x007fffff02ff7812 */ /* 0x000fe4000782c0ff */
[----:B------:R-:W-:-:S04]  /*10ab0*/  SEL R0, RZ, 0x1, !P0 ;  /* 0x00000001ff007807 */ /* 0x000fc80004000000 */
[----:B------:R-:W-:-:S04]  /*10ac0*/  IADD3 R0, -R0, RZ, RZ ;  /* 0x000000ff00007210 */ /* 0x000fc80007ffe1ff */
[----:B------:R-:W-:Y:S02]  /*10ad0*/  ISETP.GE.AND P0, PT, R0, RZ, PT ;  /* 0x000000ff0000720c */ /* 0x000fe40003f06270 */
[----:B------:R-:W-:-:S04]  /*10ae0*/  IADD3 R0, R18, -0xfc, RZ ;  /* 0xffffff0412007810 */ /* 0x000fc80007ffe0ff */
[----:B------:R-:W-:-:S07]  /*10af0*/  SHF.R.U32.HI R3, RZ, R0, R3 ;  /* 0x00000000ff037219 */ /* 0x000fce0000011603 */
[----:B------:R-:W-:-:S04]  /*10b00*/  @!P0 IADD3 R3, R3, 0x1, RZ ;  /* 0x0000000103038810 */ /* 0x000fc80007ffe0ff */
[----:B------:R-:W-:-:S04]  /*10b10*/  @!P1 SHF.L.U32 R3, R3, 0x1, RZ ;  /* 0x0000000103039819 */ /* 0x000fc800000006ff */
[----:B------:R-:W-:Y:S01]  /*10b20*/  LOP3.LUT R3, R3, 0x80000000, R2, 0xf8, !PT ;  /* 0x8000000003037812 */ /* 0x000fe200078ef802 */
[----:B------:R-:W-:Y:S06]  /*10b30*/  BRA `(.L_x_122) ;  /* 0x0000000000047947 */ /* 0x000fec0003800000 */
.L_x_123:
[----:B------:R1:W2:Y:S02]  /*10b40*/  MUFU.RCP R3, R2 ;  /* 0x0000000200037308 */ /* 0x0002a40000001000 */
.L_x_122:
[----:B------:R-:W-:Y:S05]  /*10b50*/  BSYNC B2 ;  /* 0x0000000000027941 */ /* 0x000fea0003800000 */
.L_x_120:
[----:B--2---:R-:W-:Y:S02]  /*10b60*/  MOV R0, R3 ;  /* 0x0000000300007202 */ /* 0x004fe40000000f00 */
[----:B-1----:R-:W-:Y:S02]  /*10b70*/  MOV R2, R15 ;  /* 0x0000000f00027202 */ /* 0x002fe40000000f00 */
[----:B------:R-:W-:-:S04]  /*10b80*/  MOV R3, 0x0 ;  /* 0x0000000000037802 */ /* 0x000fc80000000f00 */
[----:B------:R-:W-:Y:S05]  /*10b90*/  RET.REL.NODEC R2 `(_ZN7cutlass13device_kernelINS_4fmha6kernel28FmhaKernelTmaWarpSpecializedINS1_10collective30FmhaMainloopTmaWarpSpecializedINS_6half_tEffN4cute5tupleIJNS7_1CILi128EEESA_NS9_ILi160EEEEEENS8_IJiNS9_ILi1EEENS8_IJiiEEEEEESF_SF_NS4_12CausalFusionEJEEENS4_15FmhaFwdEpilogueIS6_fNS8_IJNS9_ILi64EEESB_SA_EEEEENS2_23IndividualTileSchedulerEJEEEEEvNT_6ParamsE) ;  /* 0xfffffef402187950 */ /* 0x000fea0003c3ffff */
.L_x_124:
[----:B------:R-:W-:-:S00]  /*10ba0*/  BRA `(.L_x_124) ;  /* 0xfffffffc00fc7947 */ /* 0x000fc0000383ffff */
[----:B------:R-:W-:-:S00]  /*10bb0*/  NOP ;  /* 0x0000000000007918 */ /* 0x000fc00000000000 */
        /* <DEDUP_REMOVED lines=12> */
.L_x_125:


//--------------------- .nv.global.init           --------------------------
	.section	.nv.global.init,"aw",@progbits
.nv.global.init:
	.type		$str$24,@object
	.size		$str$24,($str$25 - $str$24)
$str$24:
        /*0000*/ 	.byte	0x28, 0x61, 0x64, 0x64, 0x72, 0x65, 0x73, 0x73, 0x20, 0x26, 0x20, 0x6d, 0x61, 0x73, 0x6b, 0x29
        /*0010*/ 	.byte	0x20, 0x3d, 0x3d, 0x20, 0x30, 0x00
	.type		$str$25,@object
	.size		$str$25,(__unnamed_1 - $str$25)
$str$25:
        /*0016*/ 	.byte	0x2f, 0x74, 0x6d, 0x70, 0x2f, 0x63, 0x75, 0x74, 0x6c, 0x61, 0x73, 0x73, 0x5f, 0x73, 0x77, 0x65
        /*0026*/ 	.byte	0x65, 0x70, 0x5f, 0x73, 0x72, 0x63, 0x2f, 0x69, 0x6e, 0x63, 0x6c, 0x75, 0x64, 0x65, 0x2f, 0x63
        /*0036*/ 	.byte	0x75, 0x74, 0x65, 0x2f, 0x70, 0x6f, 0x69, 0x6e, 0x74, 0x65, 0x72, 0x5f, 0x66, 0x6c, 0x61, 0x67
        /*0046*/ 	.byte	0x67, 0x65, 0x64, 0x2e, 0x68, 0x70, 0x70, 0x00
	.type		__unnamed_1,@object
	.size		__unnamed_1,(__unnamed_2 - __unnamed_1)
__unnamed_1:
        /*004e*/ 	.byte	0x61, 0x75, 0x74, 0x6f, 0x20, 0x63, 0x75, 0x74, 0x65, 0x3a, 0x3a, 0x61, 0x73, 0x5f, 0x70, 0x6f
        /* <DEDUP_REMOVED lines=27> */
        /*020e*/ 	.byte	0x3e, 0x3e, 0x3e, 0x3e, 0x3e, 0x5d, 0x00
	.type		__unnamed_2,@object
	.size		__unnamed_2,(.L_1 - __unnamed_2)
__unnamed_2:
        /* <DEDUP_REMOVED lines=29> */
.L_1:


//--------------------- .nv.shared._ZN7cutlass13device_kernelINS_4fmha6kernel28FmhaKernelTmaWarpSpecializedINS1_10collective30FmhaMainloopTmaWarpSpecializedINS_6half_tEffN4cute5tupleIJNS7_1CILi128EEESA_NS9_ILi160EEEEEENS8_IJiNS9_ILi1EEENS8_IJiiEEEEEESF_SF_NS4_12CausalFusionEJEEENS4_15FmhaFwdEpilogueIS6_fNS8_IJNS9_ILi64EEESB_SA_EEEEENS2_23IndividualTileSchedulerEJEEEEEvNT_6ParamsE --------------------------
	.section	.nv.shared._ZN7cutlass13device_kernelINS_4fmha6kernel28FmhaKernelTmaWarpSpecializedINS1_10collective30FmhaMainloopTmaWarpSpecializedINS_6half_tEffN4cute5tupleIJNS7_1CILi128EEESA_NS9_ILi160EEEEEENS8_IJiNS9_ILi1EEENS8_IJiiEEEEEESF_SF_NS4_12CausalFusionEJEEENS4_15FmhaFwdEpilogueIS6_fNS8_IJNS9_ILi64EEESB_SA_EEEEENS2_23IndividualTileSchedulerEJEEEEEvNT_6ParamsE,"aw",@nobits
	.sectionflags	@""
	.align	16
	.zero		1024


//--------------------- .nv.shared.reserved.0     --------------------------
	.section	.nv.shared.reserved.0,"aw",@nobits
	.weak		__nv_reservedSMEM_offset_0_alias
	.size		__nv_reservedSMEM_offset_0_alias, 0, 0
	.other		__nv_reservedSMEM_offset_0_alias,@"STO_CUDA_RESERVED_SHARED STV_DEFAULT"
__nv_reservedSMEM_offset_0_alias:
	.zero		0


//--------------------- .nv.global                --------------------------
	.section	.nv.global,"aw",@nobits
.nv.global:
	.type		_ZN39_INTERNAL_06a595c1_4_k_cu_ea785d1e_29574cute1_E,@object
	.size		_ZN39_INTERNAL_06a595c1_4_k_cu_ea785d1e_29574cute1_E,(_ZN39_INTERNAL_06a595c1_4_k_cu_ea785d1e_29574cuda3std3__45__cpo6cbeginE - _ZN39_INTERNAL_06a595c1_4_k_cu_ea785d1e_29574cute1_E)
_ZN39_INTERNAL_06a595c1_4_k_cu_ea785d1e_29574cute1_E:
	.zero		1
	.type		_ZN39_INTERNAL_06a595c1_4_k_cu_ea785d1e_29574cuda3std3__45__cpo6cbeginE,@object
	.size		_ZN39_INTERNAL_06a595c1_4_k_cu_ea785d1e_29574cuda3std3__45__cpo6cbeginE,(_ZN39_INTERNAL_06a595c1_4_k_cu_ea785d1e_29574cuda3std3__48in_placeE - _ZN39_INTERNAL_06a595c1_4_k_cu_ea785d1e_29574cuda3std3__45__cpo6cbeginE)
_ZN39_INTERNAL_06a595c1_4_k_cu_ea785d1e_29574cuda3std3__45__cpo6cbeginE:
	.zero		1
	.type		_ZN39_INTERNAL_06a595c1_4_k_cu_ea785d1e_29574cuda3std3__48in_placeE,@object
	.size		_ZN39_INTERNAL_06a595c1_4_k_cu_ea785d1e_29574cuda3std3__48in_placeE,(_ZN39_INTERNAL_06a595c1_4_k_cu_ea785d1e_29574cuda3std6ranges3__45__cpo9iter_moveE - _ZN39_INTERNAL_06a595c1_4_k_cu_ea785d1e_29574cuda3std3__48in_placeE)
_ZN39_INTERNAL_06a595c1_4_k_cu_ea785d1e_29574cuda3std3__48in_placeE:
	.zero		1
	.type		_ZN39_INTERNAL_06a595c1_4_k_cu_ea785d1e_29574cuda3std6ranges3__45__cpo9iter_moveE,@object
	.size		_ZN39_INTERNAL_06a595c1_4_k_cu_ea785d1e_29574cuda3std6ranges3__45__cpo9iter_moveE,(_ZN39_INTERNAL_06a595c1_4_k_cu_ea785d1e_29574cuda3std3__45__cpo5beginE - _ZN39_INTERNAL_06a595c1_4_k_cu_ea785d1e_29574cuda3std6ranges3__45__cpo9iter_moveE)
_ZN39_INTERNAL_06a595c1_4_k_cu_ea785d1e_29574cuda3std6ranges3__45__cpo9iter_moveE:
	.zero		1
	.type		_ZN39_INTERNAL_06a595c1_4_k_cu_ea785d1e_29574cuda3std3__45__cpo5beginE,@object
	.size		_ZN39_INTERNAL_06a595c1_4_k_cu_ea785d1e_29574cuda3std3__45__cpo5beginE,(_ZN39_INTERNAL_06a595c1_4_k_cu_ea785d1e_29574cuda3std3__441_GLOBAL__N__06a595c1_4_k_cu_ea785d1e_29576ignoreE - _ZN39_INTERNAL_06a595c1_4_k_cu_ea785d1e_29574cuda3std3__45__cpo5beginE)
_ZN39_INTERNAL_06a595c1_4_k_cu_ea785d1e_29574cuda3std3__45__cpo5beginE:
	.zero		1
	.type		_ZN39_INTERNAL_06a595c1_4_k_cu_ea785d1e_29574cuda3std3__441_GLOBAL__N__06a595c1_4_k_cu_ea785d1e_29576ignoreE,@object
	.size		_ZN39_INTERNAL_06a595c1_4_k_cu_ea785d1e_29574cuda3std3__441_GLOBAL__N__06a595c1_4_k_cu_ea785d1e_29576ignoreE,(_ZN39_INTERNAL_06a595c1_4_k_cu_ea785d1e_29574cute7productE - _ZN39_INTERNAL_06a595c1_4_k_cu_ea785d1e_29574cuda3std3__441_GLOBAL__N__06a595c1_4_k_cu_ea785d1e_29576ignoreE)
_ZN39_INTERNAL_06a595c1_4_k_cu_ea785d1e_29574cuda3std3__441_GLOBAL__N__06a595c1_4_k_cu_ea785d1e_29576ignoreE:
	.zero		1
	.type		_ZN39_INTERNAL_06a595c1_4_k_cu_ea785d1e_29574cute7productE,@object
	.size		_ZN39_INTERNAL_06a595c1_4_k_cu_ea785d1e_29574cute7productE,(_ZN39_INTERNAL_06a595c1_4_k_cu_ea785d1e_29574cuda3std3__45__cpo3endE - _ZN39_INTERNAL_06a595c1_4_k_cu_ea785d1e_29574cute7productE)
_ZN39_INTERNAL_06a595c1_4_k_cu_ea785d1e_29574cute7productE:
	.zero		1
	.type		_ZN39_INTERNAL_06a595c1_4_k_cu_ea785d1e_29574cuda3std3__45__cpo3endE,@object
	.size		_ZN39_INTERNAL_06a595c1_4_k_cu_ea785d1e_29574cuda3std3__45__cpo3endE,(_ZN39_INTERNAL_06a595c1_4_k_cu_ea785d1e_29574cuda3std3__419piecewise_constructE - _ZN39_INTERNAL_06a595c1_4_k_cu_ea785d1e_29574cuda3std3__45__cpo3endE)
_ZN39_INTERNAL_06a595c1_4_k_cu_ea785d1e_29574cuda3std3__45__cpo3endE:
	.zero		1
	.type		_ZN39_INTERNAL_06a595c1_4_k_cu_ea785d1e_29574cuda3std3__419piecewise_constructE,@object
	.size		_ZN39_INTERNAL_06a595c1_4_k_cu_ea785d1e_29574cuda3std3__419piecewise_constructE,(_ZN39_INTERNAL_06a595c1_4_k_cu_ea785d1e_29574cuda3std3__45__cpo4cendE - _ZN39_INTERNAL_06a595c1_4_k_cu_ea785d1e_29574cuda3std3__419piecewise_constructE)
_ZN39_INTERNAL_06a595c1_4_k_cu_ea785d1e_29574cuda3std3__419piecewise_constructE:
	.zero		1
	.type		_ZN39_INTERNAL_06a595c1_4_k_cu_ea785d1e_29574cuda3std3__45__cpo4cendE,@object
	.size		_ZN39_INTERNAL_06a595c1_4_k_cu_ea785d1e_29574cuda3std3__45__cpo4cendE,(_ZN39_INTERNAL_06a595c1_4_k_cu_ea785d1e_29574cuda3std6ranges3__45__cpo4swapE - _ZN39_INTERNAL_06a595c1_4_k_cu_ea785d1e_29574cuda3std3__45__cpo4cendE)
_ZN39_INTERNAL_06a595c1_4_k_cu_ea785d1e_29574cuda3std3__45__cpo4cendE:
	.zero		1
	.type		_ZN39_INTERNAL_06a595c1_4_k_cu_ea785d1e_29574cuda3std6ranges3__45__cpo4swapE,@object
	.size		_ZN39_INTERNAL_06a595c1_4_k_cu_ea785d1e_29574cuda3std6ranges3__45__cpo4swapE,(.L_9 - _ZN39_INTERNAL_06a595c1_4_k_cu_ea785d1e_29574cuda3std6ranges3__45__cpo4swapE)
_ZN39_INTERNAL_06a595c1_4_k_cu_ea785d1e_29574cuda3std6ranges3__45__cpo4swapE:
	.zero		1
.L_9:


//--------------------- .nv.constant0._ZN7cutlass13device_kernelINS_4fmha6kernel28FmhaKernelTmaWarpSpecializedINS1_10collective30FmhaMainloopTmaWarpSpecializedINS_6half_tEffN4cute5tupleIJNS7_1CILi128EEESA_NS9_ILi160EEEEEENS8_IJiNS9_ILi1EEENS8_IJiiEEEEEESF_SF_NS4_12CausalFusionEJEEENS4_15FmhaFwdEpilogueIS6_fNS8_IJNS9_ILi64EEESB_SA_EEEEENS2_23IndividualTileSchedulerEJEEEEEvNT_6ParamsE --------------------------
	.section	.nv.constant0._ZN7cutlass13device_kernelINS_4fmha6kernel28FmhaKernelTmaWarpSpecializedINS1_10collective30FmhaMainloopTmaWarpSpecializedINS_6half_tEffN4cute5tupleIJNS7_1CILi128EEESA_NS9_ILi160EEEEEENS8_IJiNS9_ILi1EEENS8_IJiiEEEEEESF_SF_NS4_12CausalFusionEJEEENS4_15FmhaFwdEpilogueIS6_fNS8_IJNS9_ILi64EEESB_SA_EEEEENS2_23IndividualTileSchedulerEJEEEEEvNT_6ParamsE,"a",@progbits
	.sectionflags	@""
	.align	4
.nv.constant0._ZN7cutlass13device_kernelINS_4fmha6kernel28FmhaKernelTmaWarpSpecializedINS1_10collective30FmhaMainloopTmaWarpSpecializedINS_6half_tEffN4cute5tupleIJNS7_1CILi128EEESA_NS9_ILi160EEEEEENS8_IJiNS9_ILi1EEENS8_IJiiEEEEEESF_SF_NS4_12CausalFusionEJEEENS4_15FmhaFwdEpilogueIS6_fNS8_IJNS9_ILi64EEESB_SA_EEEEENS2_23IndividualTileSchedulerEJEEEEEvNT_6ParamsE:
	.zero		2688


//--------------------- SYMBOLS --------------------------

	.type		.nv.reservedSmem.offset0,@object
	.size		.nv.reservedSmem.offset0,0x4
	.type		__assertfail,@function
